//
// Generated by NVIDIA NVVM Compiler
//
// Compiler Build ID: CL-36424714
// Cuda compilation tools, release 13.0, V13.0.88
// Based on NVVM 20.0.0
//

.version 9.0
.target sm_100
.address_size 64

	// .globl	_Z8max_dataPP9loc_valuePPjS3_j
.extern .func  (.param .b32 func_retval0) vprintf
(
	.param .b64 vprintf_param_0,
	.param .b64 vprintf_param_1
)
;
.extern .func  (.param .b64 func_retval0) malloc
(
	.param .b64 malloc_param_0
)
;
.extern .func free
(
	.param .b64 free_param_0
)
;
.extern .shared .align 16 .b8 shared_memory[];
.global .align 1 .b8 $str[29] = {105, 100, 120, 58, 32, 37, 117, 44, 32, 110, 58, 32, 37, 108, 117, 44, 32, 118, 97, 108, 32, 105, 115, 58, 32, 37, 117, 10};

.visible .entry _Z8max_dataPP9loc_valuePPjS3_j(
	.param .u64 .ptr .align 1 _Z8max_dataPP9loc_valuePPjS3_j_param_0,
	.param .u64 .ptr .align 1 _Z8max_dataPP9loc_valuePPjS3_j_param_1,
	.param .u64 .ptr .align 1 _Z8max_dataPP9loc_valuePPjS3_j_param_2,
	.param .u32 _Z8max_dataPP9loc_valuePPjS3_j_param_3
)
{
	.local .align 8 .b8 	__local_depot0[24];
	.reg .b64 	%SP;
	.reg .b64 	%SPL;
	.reg .pred 	%p<23>;
	.reg .b16 	%rs<12>;
	.reg .b32 	%r<67>;
	.reg .b64 	%rd<33>;

	mov.u64 	%SPL, __local_depot0;
	cvta.local.u64 	%SP, %SPL;
	ld.param.u64 	%rd6, [_Z8max_dataPP9loc_valuePPjS3_j_param_0];
	ld.param.u64 	%rd7, [_Z8max_dataPP9loc_valuePPjS3_j_param_1];
	ld.param.u64 	%rd8, [_Z8max_dataPP9loc_valuePPjS3_j_param_2];
	ld.param.u32 	%r64, [_Z8max_dataPP9loc_valuePPjS3_j_param_3];
	cvta.to.global.u64 	%rd9, %rd8;
	cvta.to.global.u64 	%rd10, %rd7;
	cvta.to.global.u64 	%rd11, %rd6;
	add.u64 	%rd1, %SPL, 0;
	mov.u32 	%r17, %ctaid.x;
	cvt.u64.u32 	%rd2, %r17;
	mov.u32 	%r1, %tid.x;
	mul.wide.u32 	%rd13, %r17, 8;
	add.s64 	%rd3, %rd11, %rd13;
	shl.b32 	%r18, %r1, 3;
	mov.u32 	%r19, shared_memory;
	add.s32 	%r2, %r19, %r18;
	and.b32  	%r3, %r1, 31;
	shr.u32 	%r20, %r1, 2;
	and.b32  	%r21, %r20, 248;
	add.s32 	%r4, %r19, %r21;
	add.s64 	%rd4, %rd10, %rd13;
	add.s64 	%rd5, %rd9, %rd13;
	mov.b16 	%rs11, 1;
$L__BB0_1:
	mov.u32 	%r5, %r64;
	and.b16  	%rs4, %rs11, 255;
	setp.eq.s16 	%p1, %rs4, 0;
	@%p1 bra 	$L__BB0_3;
	bar.sync 	0;
$L__BB0_3:
	add.s32 	%r6, %r5, 31;
	shr.u32 	%r64, %r6, 5;
	setp.ge.u32 	%p2, %r1, %r5;
	@%p2 bra 	$L__BB0_12;
	setp.eq.s16 	%p3, %rs4, 0;
	@%p3 bra 	$L__BB0_6;
	ld.global.u64 	%rd14, [%rd3];
	mul.wide.u32 	%rd15, %r1, 8;
	add.s64 	%rd16, %rd14, %rd15;
	ld.v2.u32 	{%r65, %r66}, [%rd16];
	bra.uni 	$L__BB0_7;
$L__BB0_6:
	ld.shared.v2.u32 	{%r65, %r66}, [%r2];
$L__BB0_7:
	mov.b64 	%rd17, {%r65, %r66};
	// begin inline asm
	mov.b64 {%r22,%r23}, %rd17;
	// end inline asm
	shfl.sync.down.b32	%r25|%p4, %r23, 16, 31, -1;
	shfl.sync.down.b32	%r24|%p5, %r22, 16, 31, -1;
	// begin inline asm
	mov.b64 %rd18, {%r24,%r25};
	// end inline asm
	mov.b64 	{%r42, %r43}, %rd18;
	setp.gt.u32 	%p6, %r42, %r65;
	max.u32 	%r44, %r42, %r65;
	selp.b32 	%r45, %r43, %r66, %p6;
	mov.b64 	%rd19, {%r44, %r45};
	// begin inline asm
	mov.b64 {%r26,%r27}, %rd19;
	// end inline asm
	shfl.sync.down.b32	%r29|%p7, %r27, 8, 31, -1;
	shfl.sync.down.b32	%r28|%p8, %r26, 8, 31, -1;
	// begin inline asm
	mov.b64 %rd20, {%r28,%r29};
	// end inline asm
	mov.b64 	{%r46, %r47}, %rd20;
	setp.gt.u32 	%p9, %r46, %r44;
	max.u32 	%r48, %r46, %r44;
	selp.b32 	%r49, %r47, %r45, %p9;
	mov.b64 	%rd21, {%r48, %r49};
	// begin inline asm
	mov.b64 {%r30,%r31}, %rd21;
	// end inline asm
	shfl.sync.down.b32	%r33|%p10, %r31, 4, 31, -1;
	shfl.sync.down.b32	%r32|%p11, %r30, 4, 31, -1;
	// begin inline asm
	mov.b64 %rd22, {%r32,%r33};
	// end inline asm
	mov.b64 	{%r50, %r51}, %rd22;
	setp.gt.u32 	%p12, %r50, %r48;
	max.u32 	%r52, %r50, %r48;
	selp.b32 	%r53, %r51, %r49, %p12;
	mov.b64 	%rd23, {%r52, %r53};
	// begin inline asm
	mov.b64 {%r34,%r35}, %rd23;
	// end inline asm
	shfl.sync.down.b32	%r37|%p13, %r35, 2, 31, -1;
	shfl.sync.down.b32	%r36|%p14, %r34, 2, 31, -1;
	// begin inline asm
	mov.b64 %rd24, {%r36,%r37};
	// end inline asm
	mov.b64 	{%r54, %r55}, %rd24;
	setp.gt.u32 	%p15, %r54, %r52;
	max.u32 	%r56, %r54, %r52;
	selp.b32 	%r57, %r55, %r53, %p15;
	mov.b64 	%rd25, {%r56, %r57};
	// begin inline asm
	mov.b64 {%r38,%r39}, %rd25;
	// end inline asm
	shfl.sync.down.b32	%r41|%p16, %r39, 1, 31, -1;
	shfl.sync.down.b32	%r40|%p17, %r38, 1, 31, -1;
	// begin inline asm
	mov.b64 %rd26, {%r40,%r41};
	// end inline asm
	mov.b64 	{%r58, %r59}, %rd26;
	setp.gt.u32 	%p18, %r58, %r56;
	max.u32 	%r14, %r58, %r56;
	selp.b32 	%r15, %r59, %r57, %p18;
	setp.ne.s32 	%p19, %r64, 1;
	@%p19 bra 	$L__BB0_10;
	setp.ne.s32 	%p21, %r1, 0;
	mov.b16 	%rs11, 0;
	@%p21 bra 	$L__BB0_12;
	ld.global.u64 	%rd27, [%rd4];
	st.u32 	[%rd27], %r14;
	ld.global.u64 	%rd28, [%rd5];
	st.u32 	[%rd28], %r15;
	ld.global.u64 	%rd29, [%rd4];
	ld.u32 	%r60, [%rd29];
	mov.b32 	%r61, 0;
	st.local.u32 	[%rd1], %r61;
	st.local.u64 	[%rd1+8], %rd2;
	st.local.u32 	[%rd1+16], %r60;
	mov.u64 	%rd30, $str;
	cvta.global.u64 	%rd31, %rd30;
	add.u64 	%rd32, %SP, 0;
	{ // callseq 0, 0
	.param .b64 param0;
	st.param.b64 	[param0], %rd31;
	.param .b64 param1;
	st.param.b64 	[param1], %rd32;
	.param .b32 retval0;
	call.uni (retval0), 
	vprintf, 
	(
	param0, 
	param1
	);
	ld.param.b32 	%r62, [retval0];
	} // callseq 0
	bra.uni 	$L__BB0_12;
$L__BB0_10:
	setp.eq.s32 	%p20, %r3, 0;
	mov.b16 	%rs11, 0;
	@%p20 bra 	$L__BB0_12;
	st.shared.v2.u32 	[%r4], {%r14, %r15};
$L__BB0_12:
	setp.gt.u32 	%p22, %r6, 63;
	@%p22 bra 	$L__BB0_1;
	ret;

}
	// .globl	_Z10sort_maxesPPjS0_S0_jjj
.visible .entry _Z10sort_maxesPPjS0_S0_jjj(
	.param .u64 .ptr .align 1 _Z10sort_maxesPPjS0_S0_jjj_param_0,
	.param .u64 .ptr .align 1 _Z10sort_maxesPPjS0_S0_jjj_param_1,
	.param .u64 .ptr .align 1 _Z10sort_maxesPPjS0_S0_jjj_param_2,
	.param .u32 _Z10sort_maxesPPjS0_S0_jjj_param_3,
	.param .u32 _Z10sort_maxesPPjS0_S0_jjj_param_4,
	.param .u32 _Z10sort_maxesPPjS0_S0_jjj_param_5
)
{
	.reg .pred 	%p<217>;
	.reg .b16 	%rs<16>;
	.reg .b32 	%r<595>;
	.reg .b64 	%rd<161>;

	ld.param.u64 	%rd35, [_Z10sort_maxesPPjS0_S0_jjj_param_0];
	ld.param.u64 	%rd36, [_Z10sort_maxesPPjS0_S0_jjj_param_1];
	ld.param.u64 	%rd37, [_Z10sort_maxesPPjS0_S0_jjj_param_2];
	ld.param.u32 	%r92, [_Z10sort_maxesPPjS0_S0_jjj_param_3];
	ld.param.u32 	%r93, [_Z10sort_maxesPPjS0_S0_jjj_param_4];
	ld.param.u32 	%r94, [_Z10sort_maxesPPjS0_S0_jjj_param_5];
	shl.b32 	%r95, %r94, 4;
	mov.u32 	%r96, shared_memory;
	add.s32 	%r590, %r96, %r95;
	shl.b32 	%r2, %r92, 2;
	add.s32 	%r589, %r590, %r2;
	add.s32 	%r588, %r589, %r2;
	add.s32 	%r97, %r92, %r94;
	add.s32 	%r98, %r97, -1;
	div.u32 	%r99, %r98, %r94;
	add.s32 	%r5, %r99, 31;
	shr.u32 	%r6, %r5, 5;
	mov.u32 	%r7, %ctaid.x;
	mov.u32 	%r8, %tid.x;
	shr.u32 	%r9, %r8, 5;
	and.b32  	%r10, %r8, 31;
	mul.lo.s32 	%r11, %r99, %r9;
	add.s32 	%r12, %r11, %r10;
	add.s32 	%r13, %r11, %r99;
	min.u32 	%r14, %r92, %r13;
	setp.ge.u32 	%p2, %r12, %r14;
	@%p2 bra 	$L__BB1_6;
	cvta.to.global.u64 	%rd38, %rd35;
	mul.wide.u32 	%rd39, %r7, 8;
	add.s64 	%rd40, %rd38, %rd39;
	ld.global.u64 	%rd1, [%rd40];
	add.s32 	%r100, %r12, 32;
	max.u32 	%r101, %r14, %r100;
	not.b32 	%r102, %r11;
	add.s32 	%r103, %r101, %r102;
	sub.s32 	%r15, %r103, %r10;
	and.b32  	%r104, %r15, 96;
	setp.eq.s32 	%p3, %r104, 96;
	mov.u32 	%r584, %r12;
	@%p3 bra 	$L__BB1_4;
	shr.u32 	%r106, %r15, 5;
	add.s32 	%r107, %r106, 1;
	and.b32  	%r16, %r107, 3;
	mov.b32 	%r583, 0;
	mov.u32 	%r584, %r12;
$L__BB1_3:
	.pragma "nounroll";
	mul.wide.u32 	%rd41, %r584, 4;
	add.s64 	%rd42, %rd1, %rd41;
	ld.u32 	%r108, [%rd42];
	shl.b32 	%r109, %r584, 2;
	add.s32 	%r110, %r590, %r109;
	st.shared.u32 	[%r110], %r108;
	add.s32 	%r111, %r588, %r109;
	st.shared.u32 	[%r111], %r584;
	add.s32 	%r584, %r584, 32;
	add.s32 	%r583, %r583, 1;
	setp.ne.s32 	%p4, %r583, %r16;
	@%p4 bra 	$L__BB1_3;
$L__BB1_4:
	setp.lt.u32 	%p5, %r15, 96;
	@%p5 bra 	$L__BB1_6;
$L__BB1_5:
	mul.wide.u32 	%rd43, %r584, 4;
	add.s64 	%rd44, %rd1, %rd43;
	ld.u32 	%r112, [%rd44];
	shl.b32 	%r113, %r584, 2;
	add.s32 	%r114, %r590, %r113;
	st.shared.u32 	[%r114], %r112;
	add.s32 	%r115, %r588, %r113;
	st.shared.u32 	[%r115], %r584;
	add.s32 	%r116, %r584, 32;
	mul.wide.u32 	%rd45, %r116, 4;
	add.s64 	%rd46, %rd1, %rd45;
	ld.u32 	%r117, [%rd46];
	st.shared.u32 	[%r114+128], %r117;
	st.shared.u32 	[%r115+128], %r116;
	add.s32 	%r118, %r584, 64;
	mul.wide.u32 	%rd47, %r118, 4;
	add.s64 	%rd48, %rd1, %rd47;
	ld.u32 	%r119, [%rd48];
	st.shared.u32 	[%r114+256], %r119;
	st.shared.u32 	[%r115+256], %r118;
	add.s32 	%r120, %r584, 96;
	mul.wide.u32 	%rd49, %r120, 4;
	add.s64 	%rd50, %rd1, %rd49;
	ld.u32 	%r121, [%rd50];
	st.shared.u32 	[%r114+384], %r121;
	st.shared.u32 	[%r115+384], %r120;
	add.s32 	%r584, %r584, 128;
	setp.lt.u32 	%p6, %r584, %r14;
	@%p6 bra 	$L__BB1_5;
$L__BB1_6:
	shl.b32 	%r122, %r6, 2;
	cvt.u64.u32 	%rd2, %r122;
	{ // callseq 1, 0
	.param .b64 param0;
	st.param.b64 	[param0], %rd2;
	.param .b64 retval0;
	call.uni (retval0), 
	malloc, 
	(
	param0
	);
	ld.param.b64 	%rd51, [retval0];
	} // callseq 1
	setp.lt.u32 	%p7, %r5, 32;
	@%p7 bra 	$L__BB1_9;
	mov.b64 	%rd155, 0;
$L__BB1_8:
	add.s64 	%rd53, %rd51, %rd155;
	mov.b16 	%rs1, 0;
	st.u8 	[%rd53], %rs1;
	add.s64 	%rd155, %rd155, 1;
	setp.lt.u64 	%p8, %rd155, %rd2;
	@%p8 bra 	$L__BB1_8;
$L__BB1_9:
	add.s32 	%r587, %r588, %r2;
	add.s32 	%r25, %r587, %r2;
	shl.b32 	%r124, %r94, 2;
	add.s32 	%r26, %r25, %r124;
	setp.ne.s32 	%p9, %r10, 31;
	cvt.u64.u32 	%rd6, %r12;
	cvt.u64.u32 	%rd7, %r14;
	cvt.u64.u32 	%rd8, %r11;
	add.s32 	%r125, %r14, -1;
	cvt.u64.u32 	%rd9, %r125;
	mul.lo.s32 	%r27, %r6, %r9;
	add.s32 	%r126, %r27, %r10;
	shl.b32 	%r127, %r126, 2;
	add.s32 	%r28, %r26, %r127;
	add.s32 	%r128, %r6, -1;
	setp.ne.s32 	%p10, %r10, %r128;
	shl.b32 	%r129, %r9, 2;
	add.s32 	%r29, %r25, %r129;
	add.s32 	%r130, %r29, 16;
	selp.b32 	%r30, 0, %r130, %p10;
	add.s32 	%r131, %r94, -1;
	setp.ne.s32 	%p11, %r8, %r131;
	not.b64 	%rd54, %rd6;
	add.s64 	%rd10, %rd54, %rd7;
	shr.u64 	%rd55, %rd10, 5;
	add.s64 	%rd56, %rd55, 1;
	max.u32 	%r132, %r6, 1;
	and.b32  	%r31, %r132, 15;
	and.b32  	%r32, %r132, 134217712;
	and.b32  	%r33, %r132, 7;
	and.b32  	%r34, %r132, 3;
	and.b64  	%rd11, %rd56, 3;
	sub.s64 	%rd57, %rd6, %rd8;
	shr.u64 	%rd58, %rd57, 5;
	shl.b64 	%rd59, %rd58, 2;
	add.s64 	%rd12, %rd51, %rd59;
	setp.ne.s32 	%p12, %r12, %r125;
	cvt.u32.u64 	%r133, %rd58;
	add.s32 	%r134, %r27, %r133;
	shl.b32 	%r135, %r134, 2;
	add.s32 	%r35, %r26, %r135;
	add.s32 	%r136, %r35, 16;
	selp.b32 	%r137, 0, %r136, %p12;
	selp.b32 	%r36, %r137, %r136, %p9;
	add.s64 	%rd13, %rd6, 32;
	sub.s64 	%rd60, %rd13, %rd8;
	shr.u64 	%rd61, %rd60, 5;
	shl.b64 	%rd62, %rd61, 2;
	add.s64 	%rd14, %rd51, %rd62;
	setp.ne.s64 	%p13, %rd13, %rd9;
	cvt.u32.u64 	%r138, %rd61;
	add.s32 	%r139, %r27, %r138;
	shl.b32 	%r140, %r139, 2;
	add.s32 	%r37, %r26, %r140;
	add.s32 	%r141, %r37, 16;
	selp.b32 	%r142, 0, %r141, %p13;
	selp.b32 	%r38, %r142, %r141, %p9;
	add.s64 	%rd15, %rd6, 64;
	sub.s64 	%rd63, %rd15, %rd8;
	shr.u64 	%rd64, %rd63, 5;
	shl.b64 	%rd65, %rd64, 2;
	add.s64 	%rd16, %rd51, %rd65;
	setp.ne.s64 	%p14, %rd15, %rd9;
	cvt.u32.u64 	%r143, %rd64;
	add.s32 	%r144, %r27, %r143;
	shl.b32 	%r145, %r144, 2;
	add.s32 	%r39, %r26, %r145;
	add.s32 	%r146, %r39, 16;
	selp.b32 	%r147, 0, %r146, %p14;
	selp.b32 	%r40, %r147, %r146, %p9;
	shl.b32 	%r148, %r9, 4;
	add.s32 	%r41, %r96, %r148;
	shl.b32 	%r150, %r8, 4;
	add.s32 	%r42, %r96, %r150;
	selp.b32 	%r43, 0, %r25, %p11;
	add.s32 	%r151, %r25, 4;
	selp.b32 	%r44, 0, %r151, %p11;
	add.s32 	%r152, %r25, 8;
	selp.b32 	%r45, 0, %r152, %p11;
	add.s32 	%r153, %r25, 12;
	selp.b32 	%r46, 0, %r153, %p11;
	mov.b32 	%r586, 0;
$L__BB1_10:
	mov.u32 	%r51, %r590;
	mov.u32 	%r590, %r589;
	mov.u32 	%r49, %r588;
	mov.u32 	%r588, %r587;
	mov.u32 	%r47, %r586;
	setp.lt.u32 	%p15, %r5, 32;
	@%p15 bra 	$L__BB1_24;
	setp.lt.u32 	%p16, %r5, 512;
	mov.b32 	%r593, 0;
	@%p16 bra 	$L__BB1_14;
	neg.s32 	%r591, %r32;
	add.s64 	%rd156, %rd51, 32;
$L__BB1_13:
	.pragma "nounroll";
	mov.b32 	%r155, 0;
	st.u32 	[%rd156+-32], %r155;
	st.u32 	[%rd156+-28], %r155;
	st.u32 	[%rd156+-24], %r155;
	st.u32 	[%rd156+-20], %r155;
	st.u32 	[%rd156+-16], %r155;
	st.u32 	[%rd156+-12], %r155;
	st.u32 	[%rd156+-8], %r155;
	st.u32 	[%rd156+-4], %r155;
	st.u32 	[%rd156], %r155;
	st.u32 	[%rd156+4], %r155;
	st.u32 	[%rd156+8], %r155;
	st.u32 	[%rd156+12], %r155;
	st.u32 	[%rd156+16], %r155;
	st.u32 	[%rd156+20], %r155;
	st.u32 	[%rd156+24], %r155;
	st.u32 	[%rd156+28], %r155;
	add.s32 	%r591, %r591, 16;
	add.s64 	%rd156, %rd156, 64;
	setp.ne.s32 	%p17, %r591, 0;
	mov.u32 	%r593, %r32;
	@%p17 bra 	$L__BB1_13;
$L__BB1_14:
	setp.eq.s32 	%p18, %r31, 0;
	@%p18 bra 	$L__BB1_24;
	setp.lt.u32 	%p19, %r31, 8;
	@%p19 bra 	$L__BB1_17;
	mul.wide.u32 	%rd66, %r593, 4;
	add.s64 	%rd67, %rd51, %rd66;
	mov.b32 	%r156, 0;
	st.u32 	[%rd67], %r156;
	st.u32 	[%rd67+4], %r156;
	st.u32 	[%rd67+8], %r156;
	st.u32 	[%rd67+12], %r156;
	st.u32 	[%rd67+16], %r156;
	st.u32 	[%rd67+20], %r156;
	st.u32 	[%rd67+24], %r156;
	st.u32 	[%rd67+28], %r156;
	add.s32 	%r593, %r593, 8;
$L__BB1_17:
	setp.eq.s32 	%p20, %r33, 0;
	@%p20 bra 	$L__BB1_24;
	setp.lt.u32 	%p21, %r33, 4;
	@%p21 bra 	$L__BB1_20;
	mul.wide.u32 	%rd68, %r593, 4;
	add.s64 	%rd69, %rd51, %rd68;
	mov.b32 	%r157, 0;
	st.u32 	[%rd69], %r157;
	st.u32 	[%rd69+4], %r157;
	st.u32 	[%rd69+8], %r157;
	st.u32 	[%rd69+12], %r157;
	add.s32 	%r593, %r593, 4;
$L__BB1_20:
	setp.eq.s32 	%p22, %r34, 0;
	@%p22 bra 	$L__BB1_24;
	setp.eq.s32 	%p23, %r34, 1;
	mul.wide.u32 	%rd70, %r593, 4;
	add.s64 	%rd20, %rd51, %rd70;
	mov.b32 	%r158, 0;
	st.u32 	[%rd20], %r158;
	@%p23 bra 	$L__BB1_24;
	setp.eq.s32 	%p24, %r34, 2;
	mov.b32 	%r159, 0;
	st.u32 	[%rd20+4], %r159;
	@%p24 bra 	$L__BB1_24;
	mov.b32 	%r160, 0;
	st.u32 	[%rd20+8], %r160;
$L__BB1_24:
	setp.ge.u32 	%p25, %r12, %r14;
	shl.b32 	%r161, %r12, 2;
	add.s32 	%r60, %r51, %r161;
	@%p25 bra 	$L__BB1_45;
	setp.eq.s64 	%p26, %rd11, 0;
	mov.u64 	%rd157, %rd6;
	@%p26 bra 	$L__BB1_35;
	setp.lt.u32 	%p27, %r10, 16;
	setp.lt.u32 	%p28, %r10, 8;
	setp.lt.u32 	%p29, %r10, 4;
	setp.lt.u32 	%p30, %r10, 2;
	setp.eq.s32 	%p31, %r10, 0;
	ld.shared.u32 	%r162, [%r60];
	shr.u32 	%r163, %r162, %r47;
	and.b32  	%r164, %r163, 3;
	cvt.u64.u32 	%rd71, %r164;
	add.s64 	%rd72, %rd12, %rd71;
	ld.u8 	%rs2, [%rd72];
	add.s16 	%rs3, %rs2, 1;
	st.u8 	[%rd72], %rs3;
	ld.u32 	%r61, [%rd12];
	shfl.sync.up.b32	%r165|%p32, %r61, 1, 0, -1;
	selp.b32 	%r166, 0, %r165, %p31;
	add.s32 	%r167, %r166, %r61;
	shfl.sync.up.b32	%r168|%p33, %r167, 2, 0, -1;
	selp.b32 	%r169, 0, %r168, %p30;
	add.s32 	%r170, %r169, %r167;
	shfl.sync.up.b32	%r171|%p34, %r170, 4, 0, -1;
	selp.b32 	%r172, 0, %r171, %p29;
	add.s32 	%r173, %r172, %r170;
	shfl.sync.up.b32	%r174|%p35, %r173, 8, 0, -1;
	selp.b32 	%r175, 0, %r174, %p28;
	add.s32 	%r176, %r175, %r173;
	shfl.sync.up.b32	%r177|%p36, %r176, 16, 0, -1;
	selp.b32 	%r178, 0, %r177, %p27;
	add.s32 	%r62, %r178, %r176;
	mov.u32 	%r179, shared_memory;
	cvt.u64.u32 	%rd73, %r179;
	cvta.shared.u64 	%rd74, %rd73;
	setp.eq.s64 	%p37, %rd74, 0;
	setp.ne.s32 	%p38, %r10, 31;
	add.s32 	%r180, %r14, -1;
	setp.ne.s32 	%p39, %r12, %r180;
	and.pred  	%p40, %p38, %p39;
	or.pred  	%p41, %p37, %p40;
	@%p41 bra 	$L__BB1_28;
	st.shared.u32 	[%r36], %r62;
$L__BB1_28:
	setp.eq.s64 	%p42, %rd11, 1;
	sub.s32 	%r181, %r62, %r61;
	st.u32 	[%rd12], %r181;
	mov.u64 	%rd157, %rd13;
	@%p42 bra 	$L__BB1_35;
	setp.lt.u32 	%p43, %r10, 16;
	setp.lt.u32 	%p44, %r10, 8;
	setp.lt.u32 	%p45, %r10, 4;
	setp.lt.u32 	%p46, %r10, 2;
	setp.eq.s32 	%p47, %r10, 0;
	ld.shared.u32 	%r182, [%r60+128];
	shr.u32 	%r183, %r182, %r47;
	and.b32  	%r184, %r183, 3;
	cvt.u64.u32 	%rd75, %r184;
	add.s64 	%rd76, %rd14, %rd75;
	ld.u8 	%rs4, [%rd76];
	add.s16 	%rs5, %rs4, 1;
	st.u8 	[%rd76], %rs5;
	ld.u32 	%r63, [%rd14];
	shfl.sync.up.b32	%r185|%p48, %r63, 1, 0, -1;
	selp.b32 	%r186, 0, %r185, %p47;
	add.s32 	%r187, %r186, %r63;
	shfl.sync.up.b32	%r188|%p49, %r187, 2, 0, -1;
	selp.b32 	%r189, 0, %r188, %p46;
	add.s32 	%r190, %r189, %r187;
	shfl.sync.up.b32	%r191|%p50, %r190, 4, 0, -1;
	selp.b32 	%r192, 0, %r191, %p45;
	add.s32 	%r193, %r192, %r190;
	shfl.sync.up.b32	%r194|%p51, %r193, 8, 0, -1;
	selp.b32 	%r195, 0, %r194, %p44;
	add.s32 	%r196, %r195, %r193;
	shfl.sync.up.b32	%r197|%p52, %r196, 16, 0, -1;
	selp.b32 	%r198, 0, %r197, %p43;
	add.s32 	%r64, %r198, %r196;
	mov.u32 	%r199, shared_memory;
	cvt.u64.u32 	%rd77, %r199;
	cvta.shared.u64 	%rd78, %rd77;
	setp.eq.s64 	%p53, %rd78, 0;
	setp.ne.s32 	%p54, %r10, 31;
	setp.ne.s64 	%p55, %rd13, %rd9;
	and.pred  	%p56, %p54, %p55;
	or.pred  	%p57, %p53, %p56;
	@%p57 bra 	$L__BB1_31;
	st.shared.u32 	[%r38], %r64;
$L__BB1_31:
	setp.eq.s64 	%p58, %rd11, 2;
	sub.s32 	%r200, %r64, %r63;
	st.u32 	[%rd14], %r200;
	mov.u64 	%rd157, %rd15;
	@%p58 bra 	$L__BB1_35;
	setp.lt.u32 	%p59, %r10, 16;
	setp.lt.u32 	%p60, %r10, 8;
	setp.lt.u32 	%p61, %r10, 4;
	setp.lt.u32 	%p62, %r10, 2;
	setp.eq.s32 	%p63, %r10, 0;
	ld.shared.u32 	%r201, [%r60+256];
	shr.u32 	%r202, %r201, %r47;
	and.b32  	%r203, %r202, 3;
	cvt.u64.u32 	%rd79, %r203;
	add.s64 	%rd80, %rd16, %rd79;
	ld.u8 	%rs6, [%rd80];
	add.s16 	%rs7, %rs6, 1;
	st.u8 	[%rd80], %rs7;
	ld.u32 	%r65, [%rd16];
	shfl.sync.up.b32	%r204|%p64, %r65, 1, 0, -1;
	selp.b32 	%r205, 0, %r204, %p63;
	add.s32 	%r206, %r205, %r65;
	shfl.sync.up.b32	%r207|%p65, %r206, 2, 0, -1;
	selp.b32 	%r208, 0, %r207, %p62;
	add.s32 	%r209, %r208, %r206;
	shfl.sync.up.b32	%r210|%p66, %r209, 4, 0, -1;
	selp.b32 	%r211, 0, %r210, %p61;
	add.s32 	%r212, %r211, %r209;
	shfl.sync.up.b32	%r213|%p67, %r212, 8, 0, -1;
	selp.b32 	%r214, 0, %r213, %p60;
	add.s32 	%r215, %r214, %r212;
	shfl.sync.up.b32	%r216|%p68, %r215, 16, 0, -1;
	selp.b32 	%r217, 0, %r216, %p59;
	add.s32 	%r66, %r217, %r215;
	mov.u32 	%r218, shared_memory;
	cvt.u64.u32 	%rd81, %r218;
	cvta.shared.u64 	%rd82, %rd81;
	setp.eq.s64 	%p69, %rd82, 0;
	setp.ne.s32 	%p70, %r10, 31;
	setp.ne.s64 	%p71, %rd15, %rd9;
	and.pred  	%p72, %p70, %p71;
	or.pred  	%p73, %p69, %p72;
	@%p73 bra 	$L__BB1_34;
	st.shared.u32 	[%r40], %r66;
$L__BB1_34:
	add.s64 	%rd157, %rd6, 96;
	sub.s32 	%r219, %r66, %r65;
	st.u32 	[%rd16], %r219;
$L__BB1_35:
	setp.lt.u64 	%p74, %rd10, 96;
	@%p74 bra 	$L__BB1_45;
$L__BB1_36:
	setp.lt.u32 	%p75, %r10, 16;
	setp.lt.u32 	%p76, %r10, 8;
	setp.lt.u32 	%p77, %r10, 4;
	setp.lt.u32 	%p78, %r10, 2;
	setp.eq.s32 	%p79, %r10, 0;
	mov.u32 	%r220, shared_memory;
	cvt.u64.u32 	%rd83, %r220;
	cvta.shared.u64 	%rd84, %rd83;
	setp.eq.s64 	%p80, %rd84, 0;
	setp.ne.s32 	%p81, %r10, 31;
	sub.s64 	%rd85, %rd157, %rd8;
	shr.u64 	%rd86, %rd85, 5;
	shl.b64 	%rd87, %rd86, 2;
	add.s64 	%rd24, %rd51, %rd87;
	cvt.u32.u64 	%r221, %rd157;
	shl.b32 	%r222, %r221, 2;
	add.s32 	%r67, %r51, %r222;
	ld.shared.u32 	%r223, [%r67];
	shr.u32 	%r224, %r223, %r47;
	and.b32  	%r225, %r224, 3;
	cvt.u64.u32 	%rd88, %r225;
	add.s64 	%rd89, %rd24, %rd88;
	ld.u8 	%rs8, [%rd89];
	add.s16 	%rs9, %rs8, 1;
	st.u8 	[%rd89], %rs9;
	ld.u32 	%r68, [%rd24];
	setp.ne.s64 	%p82, %rd157, %rd9;
	and.pred  	%p83, %p81, %p82;
	cvt.u32.u64 	%r226, %rd86;
	add.s32 	%r227, %r27, %r226;
	shl.b32 	%r228, %r227, 2;
	add.s32 	%r229, %r26, %r228;
	add.s32 	%r230, %r229, 16;
	selp.b32 	%r69, 0, %r230, %p83;
	or.pred  	%p84, %p80, %p83;
	shfl.sync.up.b32	%r231|%p85, %r68, 1, 0, -1;
	selp.b32 	%r232, 0, %r231, %p79;
	add.s32 	%r233, %r232, %r68;
	shfl.sync.up.b32	%r234|%p86, %r233, 2, 0, -1;
	selp.b32 	%r235, 0, %r234, %p78;
	add.s32 	%r236, %r235, %r233;
	shfl.sync.up.b32	%r237|%p87, %r236, 4, 0, -1;
	selp.b32 	%r238, 0, %r237, %p77;
	add.s32 	%r239, %r238, %r236;
	shfl.sync.up.b32	%r240|%p88, %r239, 8, 0, -1;
	selp.b32 	%r241, 0, %r240, %p76;
	add.s32 	%r242, %r241, %r239;
	shfl.sync.up.b32	%r243|%p89, %r242, 16, 0, -1;
	selp.b32 	%r244, 0, %r243, %p75;
	add.s32 	%r70, %r244, %r242;
	@%p84 bra 	$L__BB1_38;
	st.shared.u32 	[%r69], %r70;
$L__BB1_38:
	setp.lt.u32 	%p90, %r10, 16;
	setp.lt.u32 	%p91, %r10, 8;
	setp.lt.u32 	%p92, %r10, 4;
	setp.lt.u32 	%p93, %r10, 2;
	setp.eq.s32 	%p94, %r10, 0;
	mov.u32 	%r245, shared_memory;
	cvt.u64.u32 	%rd90, %r245;
	cvta.shared.u64 	%rd91, %rd90;
	setp.eq.s64 	%p95, %rd91, 0;
	setp.ne.s32 	%p96, %r10, 31;
	sub.s32 	%r246, %r70, %r68;
	st.u32 	[%rd24], %r246;
	add.s64 	%rd92, %rd157, 32;
	sub.s64 	%rd93, %rd92, %rd8;
	shr.u64 	%rd94, %rd93, 5;
	shl.b64 	%rd95, %rd94, 2;
	add.s64 	%rd25, %rd51, %rd95;
	ld.shared.u32 	%r247, [%r67+128];
	shr.u32 	%r248, %r247, %r47;
	and.b32  	%r249, %r248, 3;
	cvt.u64.u32 	%rd96, %r249;
	add.s64 	%rd97, %rd25, %rd96;
	ld.u8 	%rs10, [%rd97];
	add.s16 	%rs11, %rs10, 1;
	st.u8 	[%rd97], %rs11;
	ld.u32 	%r71, [%rd25];
	setp.ne.s64 	%p97, %rd92, %rd9;
	and.pred  	%p98, %p96, %p97;
	cvt.u32.u64 	%r250, %rd94;
	add.s32 	%r251, %r27, %r250;
	shl.b32 	%r252, %r251, 2;
	add.s32 	%r253, %r26, %r252;
	add.s32 	%r254, %r253, 16;
	selp.b32 	%r72, 0, %r254, %p98;
	or.pred  	%p99, %p95, %p98;
	shfl.sync.up.b32	%r255|%p100, %r71, 1, 0, -1;
	selp.b32 	%r256, 0, %r255, %p94;
	add.s32 	%r257, %r256, %r71;
	shfl.sync.up.b32	%r258|%p101, %r257, 2, 0, -1;
	selp.b32 	%r259, 0, %r258, %p93;
	add.s32 	%r260, %r259, %r257;
	shfl.sync.up.b32	%r261|%p102, %r260, 4, 0, -1;
	selp.b32 	%r262, 0, %r261, %p92;
	add.s32 	%r263, %r262, %r260;
	shfl.sync.up.b32	%r264|%p103, %r263, 8, 0, -1;
	selp.b32 	%r265, 0, %r264, %p91;
	add.s32 	%r266, %r265, %r263;
	shfl.sync.up.b32	%r267|%p104, %r266, 16, 0, -1;
	selp.b32 	%r268, 0, %r267, %p90;
	add.s32 	%r73, %r268, %r266;
	@%p99 bra 	$L__BB1_40;
	st.shared.u32 	[%r72], %r73;
$L__BB1_40:
	setp.lt.u32 	%p105, %r10, 16;
	setp.lt.u32 	%p106, %r10, 8;
	setp.lt.u32 	%p107, %r10, 4;
	setp.lt.u32 	%p108, %r10, 2;
	setp.eq.s32 	%p109, %r10, 0;
	mov.u32 	%r269, shared_memory;
	cvt.u64.u32 	%rd98, %r269;
	cvta.shared.u64 	%rd99, %rd98;
	setp.eq.s64 	%p110, %rd99, 0;
	setp.ne.s32 	%p111, %r10, 31;
	sub.s32 	%r270, %r73, %r71;
	st.u32 	[%rd25], %r270;
	add.s64 	%rd100, %rd157, 64;
	sub.s64 	%rd101, %rd100, %rd8;
	shr.u64 	%rd102, %rd101, 5;
	shl.b64 	%rd103, %rd102, 2;
	add.s64 	%rd26, %rd51, %rd103;
	ld.shared.u32 	%r271, [%r67+256];
	shr.u32 	%r272, %r271, %r47;
	and.b32  	%r273, %r272, 3;
	cvt.u64.u32 	%rd104, %r273;
	add.s64 	%rd105, %rd26, %rd104;
	ld.u8 	%rs12, [%rd105];
	add.s16 	%rs13, %rs12, 1;
	st.u8 	[%rd105], %rs13;
	ld.u32 	%r74, [%rd26];
	setp.ne.s64 	%p112, %rd100, %rd9;
	and.pred  	%p113, %p111, %p112;
	cvt.u32.u64 	%r274, %rd102;
	add.s32 	%r275, %r27, %r274;
	shl.b32 	%r276, %r275, 2;
	add.s32 	%r277, %r26, %r276;
	add.s32 	%r278, %r277, 16;
	selp.b32 	%r75, 0, %r278, %p113;
	or.pred  	%p114, %p110, %p113;
	shfl.sync.up.b32	%r279|%p115, %r74, 1, 0, -1;
	selp.b32 	%r280, 0, %r279, %p109;
	add.s32 	%r281, %r280, %r74;
	shfl.sync.up.b32	%r282|%p116, %r281, 2, 0, -1;
	selp.b32 	%r283, 0, %r282, %p108;
	add.s32 	%r284, %r283, %r281;
	shfl.sync.up.b32	%r285|%p117, %r284, 4, 0, -1;
	selp.b32 	%r286, 0, %r285, %p107;
	add.s32 	%r287, %r286, %r284;
	shfl.sync.up.b32	%r288|%p118, %r287, 8, 0, -1;
	selp.b32 	%r289, 0, %r288, %p106;
	add.s32 	%r290, %r289, %r287;
	shfl.sync.up.b32	%r291|%p119, %r290, 16, 0, -1;
	selp.b32 	%r292, 0, %r291, %p105;
	add.s32 	%r76, %r292, %r290;
	@%p114 bra 	$L__BB1_42;
	st.shared.u32 	[%r75], %r76;
$L__BB1_42:
	setp.lt.u32 	%p120, %r10, 16;
	setp.lt.u32 	%p121, %r10, 8;
	setp.lt.u32 	%p122, %r10, 4;
	setp.lt.u32 	%p123, %r10, 2;
	setp.eq.s32 	%p124, %r10, 0;
	mov.u32 	%r293, shared_memory;
	cvt.u64.u32 	%rd106, %r293;
	cvta.shared.u64 	%rd107, %rd106;
	setp.eq.s64 	%p125, %rd107, 0;
	setp.ne.s32 	%p126, %r10, 31;
	sub.s32 	%r294, %r76, %r74;
	st.u32 	[%rd26], %r294;
	add.s64 	%rd108, %rd157, 96;
	sub.s64 	%rd109, %rd108, %rd8;
	shr.u64 	%rd110, %rd109, 5;
	shl.b64 	%rd111, %rd110, 2;
	add.s64 	%rd27, %rd51, %rd111;
	ld.shared.u32 	%r295, [%r67+384];
	shr.u32 	%r296, %r295, %r47;
	and.b32  	%r297, %r296, 3;
	cvt.u64.u32 	%rd112, %r297;
	add.s64 	%rd113, %rd27, %rd112;
	ld.u8 	%rs14, [%rd113];
	add.s16 	%rs15, %rs14, 1;
	st.u8 	[%rd113], %rs15;
	ld.u32 	%r77, [%rd27];
	setp.ne.s64 	%p127, %rd108, %rd9;
	and.pred  	%p128, %p126, %p127;
	cvt.u32.u64 	%r298, %rd110;
	add.s32 	%r299, %r27, %r298;
	shl.b32 	%r300, %r299, 2;
	add.s32 	%r301, %r26, %r300;
	add.s32 	%r302, %r301, 16;
	selp.b32 	%r78, 0, %r302, %p128;
	or.pred  	%p129, %p125, %p128;
	shfl.sync.up.b32	%r303|%p130, %r77, 1, 0, -1;
	selp.b32 	%r304, 0, %r303, %p124;
	add.s32 	%r305, %r304, %r77;
	shfl.sync.up.b32	%r306|%p131, %r305, 2, 0, -1;
	selp.b32 	%r307, 0, %r306, %p123;
	add.s32 	%r308, %r307, %r305;
	shfl.sync.up.b32	%r309|%p132, %r308, 4, 0, -1;
	selp.b32 	%r310, 0, %r309, %p122;
	add.s32 	%r311, %r310, %r308;
	shfl.sync.up.b32	%r312|%p133, %r311, 8, 0, -1;
	selp.b32 	%r313, 0, %r312, %p121;
	add.s32 	%r314, %r313, %r311;
	shfl.sync.up.b32	%r315|%p134, %r314, 16, 0, -1;
	selp.b32 	%r316, 0, %r315, %p120;
	add.s32 	%r79, %r316, %r314;
	@%p129 bra 	$L__BB1_44;
	st.shared.u32 	[%r78], %r79;
$L__BB1_44:
	sub.s32 	%r317, %r79, %r77;
	st.u32 	[%rd27], %r317;
	add.s64 	%rd157, %rd157, 128;
	setp.lt.u64 	%p135, %rd157, %rd7;
	@%p135 bra 	$L__BB1_36;
$L__BB1_45:
	setp.ge.u32 	%p136, %r10, %r6;
	@%p136 bra 	$L__BB1_49;
	setp.lt.u32 	%p137, %r10, 16;
	setp.lt.u32 	%p138, %r10, 8;
	setp.lt.u32 	%p139, %r10, 4;
	setp.lt.u32 	%p140, %r10, 2;
	setp.eq.s32 	%p141, %r10, 0;
	ld.shared.u32 	%r80, [%r28+16];
	shfl.sync.up.b32	%r318|%p142, %r80, 1, 0, -1;
	selp.b32 	%r319, 0, %r318, %p141;
	add.s32 	%r320, %r319, %r80;
	shfl.sync.up.b32	%r321|%p143, %r320, 2, 0, -1;
	selp.b32 	%r322, 0, %r321, %p140;
	add.s32 	%r323, %r322, %r320;
	shfl.sync.up.b32	%r324|%p144, %r323, 4, 0, -1;
	selp.b32 	%r325, 0, %r324, %p139;
	add.s32 	%r326, %r325, %r323;
	shfl.sync.up.b32	%r327|%p145, %r326, 8, 0, -1;
	selp.b32 	%r328, 0, %r327, %p138;
	add.s32 	%r329, %r328, %r326;
	shfl.sync.up.b32	%r330|%p146, %r329, 16, 0, -1;
	selp.b32 	%r331, 0, %r330, %p137;
	add.s32 	%r81, %r331, %r329;
	mov.u32 	%r332, shared_memory;
	cvt.u64.u32 	%rd114, %r332;
	cvta.shared.u64 	%rd115, %rd114;
	setp.eq.s64 	%p147, %rd115, 0;
	add.s32 	%r333, %r6, -1;
	setp.ne.s32 	%p148, %r10, %r333;
	or.pred  	%p149, %p147, %p148;
	@%p149 bra 	$L__BB1_48;
	st.shared.u32 	[%r30], %r81;
$L__BB1_48:
	sub.s32 	%r334, %r81, %r80;
	st.shared.u32 	[%r28+16], %r334;
$L__BB1_49:
	setp.ne.s32 	%p150, %r10, 31;
	@%p150 bra 	$L__BB1_51;
	ld.shared.u8 	%r335, [%r29+16];
	st.shared.u32 	[%r41], %r335;
	ld.shared.u8 	%r336, [%r29+17];
	st.shared.u32 	[%r41+4], %r336;
	ld.shared.u8 	%r337, [%r29+18];
	st.shared.u32 	[%r41+8], %r337;
	ld.shared.u8 	%r338, [%r29+19];
	st.shared.u32 	[%r41+12], %r338;
$L__BB1_51:
	setp.ge.u32 	%p151, %r8, %r94;
	bar.sync 	0;
	@%p151 bra 	$L__BB1_61;
	setp.lt.u32 	%p152, %r10, 16;
	setp.lt.u32 	%p153, %r10, 8;
	setp.lt.u32 	%p154, %r10, 4;
	setp.lt.u32 	%p155, %r10, 2;
	setp.eq.s32 	%p156, %r10, 0;
	ld.shared.u32 	%r82, [%r42];
	shfl.sync.up.b32	%r339|%p157, %r82, 1, 0, -1;
	selp.b32 	%r340, 0, %r339, %p156;
	add.s32 	%r341, %r340, %r82;
	shfl.sync.up.b32	%r342|%p158, %r341, 2, 0, -1;
	selp.b32 	%r343, 0, %r342, %p155;
	add.s32 	%r344, %r343, %r341;
	shfl.sync.up.b32	%r345|%p159, %r344, 4, 0, -1;
	selp.b32 	%r346, 0, %r345, %p154;
	add.s32 	%r347, %r346, %r344;
	shfl.sync.up.b32	%r348|%p160, %r347, 8, 0, -1;
	selp.b32 	%r349, 0, %r348, %p153;
	add.s32 	%r350, %r349, %r347;
	shfl.sync.up.b32	%r351|%p161, %r350, 16, 0, -1;
	selp.b32 	%r352, 0, %r351, %p152;
	add.s32 	%r83, %r352, %r350;
	mov.u32 	%r353, shared_memory;
	cvt.u64.u32 	%rd116, %r353;
	cvta.shared.u64 	%rd117, %rd116;
	setp.eq.s64 	%p162, %rd117, 0;
	add.s32 	%r354, %r94, -1;
	setp.ne.s32 	%p163, %r8, %r354;
	or.pred  	%p1, %p162, %p163;
	@%p1 bra 	$L__BB1_54;
	st.shared.u32 	[%r43], %r83;
$L__BB1_54:
	setp.lt.u32 	%p164, %r10, 16;
	setp.lt.u32 	%p165, %r10, 8;
	setp.lt.u32 	%p166, %r10, 4;
	setp.lt.u32 	%p167, %r10, 2;
	setp.eq.s32 	%p168, %r10, 0;
	sub.s32 	%r355, %r83, %r82;
	st.shared.u32 	[%r42], %r355;
	ld.shared.u32 	%r84, [%r42+4];
	shfl.sync.up.b32	%r356|%p169, %r84, 1, 0, -1;
	selp.b32 	%r357, 0, %r356, %p168;
	add.s32 	%r358, %r357, %r84;
	shfl.sync.up.b32	%r359|%p170, %r358, 2, 0, -1;
	selp.b32 	%r360, 0, %r359, %p167;
	add.s32 	%r361, %r360, %r358;
	shfl.sync.up.b32	%r362|%p171, %r361, 4, 0, -1;
	selp.b32 	%r363, 0, %r362, %p166;
	add.s32 	%r364, %r363, %r361;
	shfl.sync.up.b32	%r365|%p172, %r364, 8, 0, -1;
	selp.b32 	%r366, 0, %r365, %p165;
	add.s32 	%r367, %r366, %r364;
	shfl.sync.up.b32	%r368|%p173, %r367, 16, 0, -1;
	selp.b32 	%r369, 0, %r368, %p164;
	add.s32 	%r85, %r369, %r367;
	@%p1 bra 	$L__BB1_56;
	st.shared.u32 	[%r44], %r85;
$L__BB1_56:
	setp.lt.u32 	%p174, %r10, 16;
	setp.lt.u32 	%p175, %r10, 8;
	setp.lt.u32 	%p176, %r10, 4;
	setp.lt.u32 	%p177, %r10, 2;
	setp.eq.s32 	%p178, %r10, 0;
	sub.s32 	%r370, %r85, %r84;
	st.shared.u32 	[%r42+4], %r370;
	ld.shared.u32 	%r86, [%r42+8];
	shfl.sync.up.b32	%r371|%p179, %r86, 1, 0, -1;
	selp.b32 	%r372, 0, %r371, %p178;
	add.s32 	%r373, %r372, %r86;
	shfl.sync.up.b32	%r374|%p180, %r373, 2, 0, -1;
	selp.b32 	%r375, 0, %r374, %p177;
	add.s32 	%r376, %r375, %r373;
	shfl.sync.up.b32	%r377|%p181, %r376, 4, 0, -1;
	selp.b32 	%r378, 0, %r377, %p176;
	add.s32 	%r379, %r378, %r376;
	shfl.sync.up.b32	%r380|%p182, %r379, 8, 0, -1;
	selp.b32 	%r381, 0, %r380, %p175;
	add.s32 	%r382, %r381, %r379;
	shfl.sync.up.b32	%r383|%p183, %r382, 16, 0, -1;
	selp.b32 	%r384, 0, %r383, %p174;
	add.s32 	%r87, %r384, %r382;
	@%p1 bra 	$L__BB1_58;
	st.shared.u32 	[%r45], %r87;
$L__BB1_58:
	setp.lt.u32 	%p184, %r10, 16;
	setp.lt.u32 	%p185, %r10, 8;
	setp.lt.u32 	%p186, %r10, 4;
	setp.lt.u32 	%p187, %r10, 2;
	setp.eq.s32 	%p188, %r10, 0;
	sub.s32 	%r385, %r87, %r86;
	st.shared.u32 	[%r42+8], %r385;
	ld.shared.u32 	%r88, [%r42+12];
	shfl.sync.up.b32	%r386|%p189, %r88, 1, 0, -1;
	selp.b32 	%r387, 0, %r386, %p188;
	add.s32 	%r388, %r387, %r88;
	shfl.sync.up.b32	%r389|%p190, %r388, 2, 0, -1;
	selp.b32 	%r390, 0, %r389, %p187;
	add.s32 	%r391, %r390, %r388;
	shfl.sync.up.b32	%r392|%p191, %r391, 4, 0, -1;
	selp.b32 	%r393, 0, %r392, %p186;
	add.s32 	%r394, %r393, %r391;
	shfl.sync.up.b32	%r395|%p192, %r394, 8, 0, -1;
	selp.b32 	%r396, 0, %r395, %p185;
	add.s32 	%r397, %r396, %r394;
	shfl.sync.up.b32	%r398|%p193, %r397, 16, 0, -1;
	selp.b32 	%r399, 0, %r398, %p184;
	add.s32 	%r89, %r399, %r397;
	@%p1 bra 	$L__BB1_60;
	st.shared.u32 	[%r46], %r89;
$L__BB1_60:
	sub.s32 	%r400, %r89, %r88;
	st.shared.u32 	[%r42+12], %r400;
$L__BB1_61:
	setp.gt.u32 	%p194, %r8, 3;
	@%p194 bra 	$L__BB1_63;
	setp.lt.u32 	%p195, %r10, 16;
	setp.lt.u32 	%p196, %r10, 8;
	setp.lt.u32 	%p197, %r10, 2;
	setp.eq.s32 	%p198, %r10, 0;
	shl.b32 	%r401, %r8, 2;
	add.s32 	%r402, %r25, %r401;
	ld.shared.u32 	%r403, [%r402];
	shfl.sync.up.b32	%r404|%p199, %r403, 1, 0, -1;
	selp.b32 	%r405, 0, %r404, %p198;
	add.s32 	%r406, %r405, %r403;
	shfl.sync.up.b32	%r407|%p200, %r406, 2, 0, -1;
	selp.b32 	%r408, 0, %r407, %p197;
	add.s32 	%r409, %r408, %r406;
	shfl.sync.up.b32	%r410|%p201, %r409, 4, 0, -1;
	shfl.sync.up.b32	%r411|%p202, %r409, 8, 0, -1;
	selp.b32 	%r412, 0, %r411, %p196;
	add.s32 	%r413, %r412, %r409;
	shfl.sync.up.b32	%r414|%p203, %r413, 16, 0, -1;
	selp.b32 	%r415, 0, %r414, %p195;
	add.s32 	%r416, %r415, %r413;
	sub.s32 	%r417, %r416, %r403;
	st.shared.u32 	[%r402], %r417;
$L__BB1_63:
	setp.ge.u32 	%p204, %r12, %r14;
	bar.sync 	0;
	@%p204 bra 	$L__BB1_70;
	setp.eq.s64 	%p205, %rd11, 0;
	mov.u64 	%rd159, %rd6;
	@%p205 bra 	$L__BB1_68;
	setp.eq.s64 	%p206, %rd11, 1;
	ld.shared.u32 	%r418, [%r60];
	shr.u32 	%r419, %r418, %r47;
	and.b32  	%r420, %r419, 3;
	cvt.u64.u32 	%rd118, %r420;
	add.s64 	%rd119, %rd12, %rd118;
	ld.u8 	%r421, [%rd119];
	shl.b32 	%r422, %r419, 2;
	and.b32  	%r423, %r422, 12;
	add.s32 	%r424, %r41, %r423;
	ld.shared.u32 	%r425, [%r424];
	add.s32 	%r426, %r425, %r421;
	add.s32 	%r427, %r25, %r423;
	ld.shared.u32 	%r428, [%r427];
	add.s32 	%r429, %r426, %r428;
	add.s32 	%r430, %r35, %r420;
	ld.shared.u8 	%r431, [%r430+16];
	add.s32 	%r432, %r429, %r431;
	shl.b32 	%r433, %r432, 2;
	add.s32 	%r434, %r590, %r433;
	st.shared.u32 	[%r434], %r418;
	shl.b32 	%r435, %r12, 2;
	add.s32 	%r90, %r49, %r435;
	ld.shared.u32 	%r436, [%r90];
	add.s32 	%r437, %r588, %r433;
	st.shared.u32 	[%r437], %r436;
	mov.u64 	%rd159, %rd13;
	@%p206 bra 	$L__BB1_68;
	setp.eq.s64 	%p207, %rd11, 2;
	ld.shared.u32 	%r438, [%r60+128];
	shr.u32 	%r439, %r438, %r47;
	and.b32  	%r440, %r439, 3;
	cvt.u64.u32 	%rd120, %r440;
	add.s64 	%rd121, %rd14, %rd120;
	ld.u8 	%r441, [%rd121];
	shl.b32 	%r442, %r439, 2;
	and.b32  	%r443, %r442, 12;
	add.s32 	%r444, %r41, %r443;
	ld.shared.u32 	%r445, [%r444];
	add.s32 	%r446, %r445, %r441;
	add.s32 	%r447, %r25, %r443;
	ld.shared.u32 	%r448, [%r447];
	add.s32 	%r449, %r446, %r448;
	add.s32 	%r450, %r37, %r440;
	ld.shared.u8 	%r451, [%r450+16];
	add.s32 	%r452, %r449, %r451;
	shl.b32 	%r453, %r452, 2;
	add.s32 	%r454, %r590, %r453;
	st.shared.u32 	[%r454], %r438;
	ld.shared.u32 	%r455, [%r90+128];
	add.s32 	%r456, %r588, %r453;
	st.shared.u32 	[%r456], %r455;
	mov.u64 	%rd159, %rd15;
	@%p207 bra 	$L__BB1_68;
	add.s64 	%rd159, %rd6, 96;
	ld.shared.u32 	%r457, [%r60+256];
	shr.u32 	%r458, %r457, %r47;
	and.b32  	%r459, %r458, 3;
	cvt.u64.u32 	%rd122, %r459;
	add.s64 	%rd123, %rd16, %rd122;
	ld.u8 	%r460, [%rd123];
	shl.b32 	%r461, %r458, 2;
	and.b32  	%r462, %r461, 12;
	add.s32 	%r463, %r41, %r462;
	ld.shared.u32 	%r464, [%r463];
	add.s32 	%r465, %r464, %r460;
	add.s32 	%r466, %r25, %r462;
	ld.shared.u32 	%r467, [%r466];
	add.s32 	%r468, %r465, %r467;
	add.s32 	%r469, %r39, %r459;
	ld.shared.u8 	%r470, [%r469+16];
	add.s32 	%r471, %r468, %r470;
	shl.b32 	%r472, %r471, 2;
	add.s32 	%r473, %r590, %r472;
	st.shared.u32 	[%r473], %r457;
	ld.shared.u32 	%r474, [%r90+256];
	add.s32 	%r475, %r588, %r472;
	st.shared.u32 	[%r475], %r474;
$L__BB1_68:
	setp.lt.u64 	%p208, %rd10, 96;
	@%p208 bra 	$L__BB1_70;
$L__BB1_69:
	cvt.u32.u64 	%r476, %rd159;
	shl.b32 	%r477, %r476, 2;
	add.s32 	%r478, %r51, %r477;
	ld.shared.u32 	%r479, [%r478];
	shr.u32 	%r480, %r479, %r47;
	and.b32  	%r481, %r480, 3;
	cvt.u64.u32 	%rd124, %r481;
	sub.s64 	%rd125, %rd159, %rd8;
	shr.u64 	%rd126, %rd125, 5;
	shl.b64 	%rd127, %rd126, 2;
	add.s64 	%rd128, %rd51, %rd127;
	add.s64 	%rd129, %rd128, %rd124;
	ld.u8 	%r482, [%rd129];
	shl.b32 	%r483, %r480, 2;
	and.b32  	%r484, %r483, 12;
	add.s32 	%r485, %r41, %r484;
	ld.shared.u32 	%r486, [%r485];
	add.s32 	%r487, %r486, %r482;
	add.s32 	%r488, %r25, %r484;
	ld.shared.u32 	%r489, [%r488];
	add.s32 	%r490, %r487, %r489;
	cvt.u32.u64 	%r491, %rd126;
	add.s32 	%r492, %r27, %r491;
	shl.b32 	%r493, %r492, 2;
	add.s32 	%r494, %r26, %r493;
	add.s32 	%r495, %r494, %r481;
	ld.shared.u8 	%r496, [%r495+16];
	add.s32 	%r497, %r490, %r496;
	shl.b32 	%r498, %r497, 2;
	add.s32 	%r499, %r590, %r498;
	st.shared.u32 	[%r499], %r479;
	add.s32 	%r500, %r49, %r477;
	ld.shared.u32 	%r501, [%r500];
	add.s32 	%r502, %r588, %r498;
	st.shared.u32 	[%r502], %r501;
	ld.shared.u32 	%r503, [%r478+128];
	shr.u32 	%r504, %r503, %r47;
	and.b32  	%r505, %r504, 3;
	cvt.u64.u32 	%rd130, %r505;
	add.s64 	%rd131, %rd125, 32;
	shr.u64 	%rd132, %rd131, 5;
	shl.b64 	%rd133, %rd132, 2;
	add.s64 	%rd134, %rd51, %rd133;
	add.s64 	%rd135, %rd134, %rd130;
	ld.u8 	%r506, [%rd135];
	shl.b32 	%r507, %r504, 2;
	and.b32  	%r508, %r507, 12;
	add.s32 	%r509, %r41, %r508;
	ld.shared.u32 	%r510, [%r509];
	add.s32 	%r511, %r510, %r506;
	add.s32 	%r512, %r25, %r508;
	ld.shared.u32 	%r513, [%r512];
	add.s32 	%r514, %r511, %r513;
	cvt.u32.u64 	%r515, %rd132;
	add.s32 	%r516, %r27, %r515;
	shl.b32 	%r517, %r516, 2;
	add.s32 	%r518, %r26, %r517;
	add.s32 	%r519, %r518, %r505;
	ld.shared.u8 	%r520, [%r519+16];
	add.s32 	%r521, %r514, %r520;
	shl.b32 	%r522, %r521, 2;
	add.s32 	%r523, %r590, %r522;
	st.shared.u32 	[%r523], %r503;
	ld.shared.u32 	%r524, [%r500+128];
	add.s32 	%r525, %r588, %r522;
	st.shared.u32 	[%r525], %r524;
	ld.shared.u32 	%r526, [%r478+256];
	shr.u32 	%r527, %r526, %r47;
	and.b32  	%r528, %r527, 3;
	cvt.u64.u32 	%rd136, %r528;
	add.s64 	%rd137, %rd125, 64;
	shr.u64 	%rd138, %rd137, 5;
	shl.b64 	%rd139, %rd138, 2;
	add.s64 	%rd140, %rd51, %rd139;
	add.s64 	%rd141, %rd140, %rd136;
	ld.u8 	%r529, [%rd141];
	shl.b32 	%r530, %r527, 2;
	and.b32  	%r531, %r530, 12;
	add.s32 	%r532, %r41, %r531;
	ld.shared.u32 	%r533, [%r532];
	add.s32 	%r534, %r533, %r529;
	add.s32 	%r535, %r25, %r531;
	ld.shared.u32 	%r536, [%r535];
	add.s32 	%r537, %r534, %r536;
	cvt.u32.u64 	%r538, %rd138;
	add.s32 	%r539, %r27, %r538;
	shl.b32 	%r540, %r539, 2;
	add.s32 	%r541, %r26, %r540;
	add.s32 	%r542, %r541, %r528;
	ld.shared.u8 	%r543, [%r542+16];
	add.s32 	%r544, %r537, %r543;
	shl.b32 	%r545, %r544, 2;
	add.s32 	%r546, %r590, %r545;
	st.shared.u32 	[%r546], %r526;
	ld.shared.u32 	%r547, [%r500+256];
	add.s32 	%r548, %r588, %r545;
	st.shared.u32 	[%r548], %r547;
	ld.shared.u32 	%r549, [%r478+384];
	shr.u32 	%r550, %r549, %r47;
	and.b32  	%r551, %r550, 3;
	cvt.u64.u32 	%rd142, %r551;
	add.s64 	%rd143, %rd125, 96;
	shr.u64 	%rd144, %rd143, 5;
	shl.b64 	%rd145, %rd144, 2;
	add.s64 	%rd146, %rd51, %rd145;
	add.s64 	%rd147, %rd146, %rd142;
	ld.u8 	%r552, [%rd147];
	shl.b32 	%r553, %r550, 2;
	and.b32  	%r554, %r553, 12;
	add.s32 	%r555, %r41, %r554;
	ld.shared.u32 	%r556, [%r555];
	add.s32 	%r557, %r556, %r552;
	add.s32 	%r558, %r25, %r554;
	ld.shared.u32 	%r559, [%r558];
	add.s32 	%r560, %r557, %r559;
	cvt.u32.u64 	%r561, %rd144;
	add.s32 	%r562, %r27, %r561;
	shl.b32 	%r563, %r562, 2;
	add.s32 	%r564, %r26, %r563;
	add.s32 	%r565, %r564, %r551;
	ld.shared.u8 	%r566, [%r565+16];
	add.s32 	%r567, %r560, %r566;
	shl.b32 	%r568, %r567, 2;
	add.s32 	%r569, %r590, %r568;
	st.shared.u32 	[%r569], %r549;
	ld.shared.u32 	%r570, [%r500+384];
	add.s32 	%r571, %r588, %r568;
	st.shared.u32 	[%r571], %r570;
	add.s64 	%rd159, %rd159, 128;
	setp.lt.u64 	%p209, %rd159, %rd7;
	@%p209 bra 	$L__BB1_69;
$L__BB1_70:
	bar.sync 	0;
	add.s32 	%r586, %r47, 2;
	setp.lt.u32 	%p210, %r47, 30;
	mov.u32 	%r587, %r49;
	mov.u32 	%r589, %r51;
	@%p210 bra 	$L__BB1_10;
	setp.gt.u32 	%p211, %r92, %r13;
	setp.ge.u32 	%p212, %r12, %r92;
	cvta.to.global.u64 	%rd148, %rd37;
	mul.wide.u32 	%rd149, %r7, 8;
	add.s64 	%rd33, %rd148, %rd149;
	cvta.to.global.u64 	%rd150, %rd36;
	add.s64 	%rd34, %rd150, %rd149;
	or.pred  	%p213, %p211, %p212;
	@%p213 bra 	$L__BB1_73;
	shl.b32 	%r572, %r92, 2;
	add.s32 	%r573, %r588, %r572;
	ld.shared.u32 	%r574, [%r573+-4];
	ld.global.u64 	%rd151, [%rd33];
	st.u32 	[%rd151], %r574;
	add.s32 	%r575, %r51, %r572;
	ld.shared.u32 	%r576, [%r575+-4];
	ld.global.u64 	%rd152, [%rd34];
	st.u32 	[%rd152], %r576;
$L__BB1_73:
	setp.lt.u32 	%p214, %r93, %r12;
	setp.ge.u32 	%p215, %r93, %r14;
	or.pred  	%p216, %p214, %p215;
	@%p216 bra 	$L__BB1_75;
	shl.b32 	%r577, %r93, 2;
	add.s32 	%r578, %r588, %r577;
	ld.shared.u32 	%r579, [%r578];
	ld.global.u64 	%rd153, [%rd33];
	st.u32 	[%rd153+4], %r579;
	add.s32 	%r580, %r51, %r577;
	ld.shared.u32 	%r581, [%r580];
	ld.global.u64 	%rd154, [%rd34];
	st.u32 	[%rd154+4], %r581;
$L__BB1_75:
	{ // callseq 2, 0
	.param .b64 param0;
	st.param.b64 	[param0], %rd51;
	call.uni 
	free, 
	(
	param0
	);
	} // callseq 2
	ret;

}


// ===== COMPILED SASS (sm_100) =====

	.target	sm_100

	.elftype	@"ET_EXEC"


//--------------------- .note.nv.tkinfo           --------------------------
	.section	.note.nv.tkinfo,"",@"SHT_NOTE"
	.sectionflags	@"SHF_NOTE_NV_TKINFO"
	.tkinfo
        /*0018*/ 	.word	0x00000002
        /*0030*/ 	.string	""
        /*0030*/ 	.string	"ptxas"
        /*0030*/ 	.string	"Cuda compilation tools, release 13.0, V13.0.88"
        /*0030*/ 	.string	"Build cuda_13.0.r13.0/compiler.36424714_0"
        /*0030*/ 	.string	"-arch sm_100 -m 64 "



//--------------------- .note.nv.cuinfo           --------------------------
	.section	.note.nv.cuinfo,"",@"SHT_NOTE"
	.sectionflags	@"SHF_NOTE_NV_CUINFO"
        /*0018*/ 	.short	0x0002
        /*001a*/ 	.short	0x0064
        /*001c*/ 	.short	0x0082
	.zero		2


//--------------------- .nv.info                  --------------------------
	.section	.nv.info,"",@"SHT_CUDA_INFO"
	.align	4


	//----- nvinfo : EIATTR_REGCOUNT
	.align		4
        /*0000*/ 	.byte	0x04, 0x2f
        /*0002*/ 	.short	(.L_2 - .L_1)
	.align		4
.L_1:
        /*0004*/ 	.word	index@(_Z8max_dataPP9loc_valuePPjS3_j)
        /*0008*/ 	.word	0x0000001a


	//----- nvinfo : EIATTR_FRAME_SIZE
	.align		4
.L_2:
        /*000c*/ 	.byte	0x04, 0x11
        /*000e*/ 	.short	(.L_4 - .L_3)
	.align		4
.L_3:
        /*0010*/ 	.word	index@(_Z8max_dataPP9loc_valuePPjS3_j)
        /*0014*/ 	.word	0x00000018


	//----- nvinfo : EIATTR_REGCOUNT
	.align		4
.L_4:
        /*0018*/ 	.byte	0x04, 0x2f
        /*001a*/ 	.short	(.L_6 - .L_5)
	.align		4
.L_5:
        /*001c*/ 	.word	index@(_Z10sort_maxesPPjS0_S0_jjj)
        /*0020*/ 	.word	0x00000038


	//----- nvinfo : EIATTR_FRAME_SIZE
	.align		4
.L_6:
        /*0024*/ 	.byte	0x04, 0x11
        /*0026*/ 	.short	(.L_8 - .L_7)
	.align		4
.L_7:
        /*0028*/ 	.word	index@(_Z10sort_maxesPPjS0_S0_jjj)
        /*002c*/ 	.word	0x00000000


	//----- nvinfo : EIATTR_MIN_STACK_SIZE
	.align		4
.L_8:
        /*0030*/ 	.byte	0x04, 0x12
        /*0032*/ 	.short	(.L_10 - .L_9)
	.align		4
.L_9:
        /*0034*/ 	.word	index@(_Z10sort_maxesPPjS0_S0_jjj)
        /*0038*/ 	.word	0x00000000


	//----- nvinfo : EIATTR_MIN_STACK_SIZE
	.align		4
.L_10:
        /*003c*/ 	.byte	0x04, 0x12
        /*003e*/ 	.short	(.L_12 - .L_11)
	.align		4
.L_11:
        /*0040*/ 	.word	index@(_Z8max_dataPP9loc_valuePPjS3_j)
        /*0044*/ 	.word	0x00000018
.L_12:


//--------------------- .nv.compat                --------------------------
	.section	.nv.compat,"",@"SHT_CUDA_COMPAT_INFO"
	.align	4
        /*0000*/ 	.byte	0x02, 0x09, 0x00, 0x00, 0x02, 0x02, 0x01, 0x00, 0x02, 0x05, 0x05, 0x00, 0x03, 0x07, 0x01, 0x01
        /*0010*/ 	.byte	0x02, 0x03, 0x00, 0x00, 0x02, 0x06, 0x01, 0x00, 0x04, 0x0b, 0x08, 0x00, 0x09, 0x00, 0x00, 0x00
        /*0020*/ 	.byte	0x00, 0x00, 0x00, 0x00


//--------------------- .nv.info._Z10sort_maxesPPjS0_S0_jjj --------------------------
	.section	.nv.info._Z10sort_maxesPPjS0_S0_jjj,"",@"SHT_CUDA_INFO"
	.sectionflags	@""
	.align	4


	//----- nvinfo : EIATTR_CUDA_API_VERSION
	.align		4
        /*0000*/ 	.byte	0x04, 0x37
        /*0002*/ 	.short	(.L_14 - .L_13)
.L_13:
        /*0004*/ 	.word	0x00000082


	//----- nvinfo : EIATTR_KPARAM_INFO
	.align		4
.L_14:
        /*0008*/ 	.byte	0x04, 0x17
        /*000a*/ 	.short	(.L_16 - .L_15)
.L_15:
        /*000c*/ 	.word	0x00000000
        /*0010*/ 	.short	0x0005
        /*0012*/ 	.short	0x0020
        /*0014*/ 	.byte	0x00, 0xf0, 0x11, 0x00


	//----- nvinfo : EIATTR_KPARAM_INFO
	.align		4
.L_16:
        /*0018*/ 	.byte	0x04, 0x17
        /*001a*/ 	.short	(.L_18 - .L_17)
.L_17:
        /*001c*/ 	.word	0x00000000
        /*0020*/ 	.short	0x0004
        /*0022*/ 	.short	0x001c
        /*0024*/ 	.byte	0x00, 0xf0, 0x11, 0x00


	//----- nvinfo : EIATTR_KPARAM_INFO
	.align		4
.L_18:
        /*0028*/ 	.byte	0x04, 0x17
        /*002a*/ 	.short	(.L_20 - .L_19)
.L_19:
        /*002c*/ 	.word	0x00000000
        /*0030*/ 	.short	0x0003
        /*0032*/ 	.short	0x0018
        /*0034*/ 	.byte	0x00, 0xf0, 0x11, 0x00


	//----- nvinfo : EIATTR_KPARAM_INFO
	.align		4
.L_20:
        /*0038*/ 	.byte	0x04, 0x17
        /*003a*/ 	.short	(.L_22 - .L_21)
.L_21:
        /*003c*/ 	.word	0x00000000
        /*0040*/ 	.short	0x0002
        /*0042*/ 	.short	0x0010
        /*0044*/ 	.byte	0x00, 0xf5, 0x21, 0x00


	//----- nvinfo : EIATTR_KPARAM_INFO
	.align		4
.L_22:
        /*0048*/ 	.byte	0x04, 0x17
        /*004a*/ 	.short	(.L_24 - .L_23)
.L_23:
        /*004c*/ 	.word	0x00000000
        /*0050*/ 	.short	0x0001
        /*0052*/ 	.short	0x0008
        /*0054*/ 	.byte	0x00, 0xf5, 0x21, 0x00


	//----- nvinfo : EIATTR_KPARAM_INFO
	.align		4
.L_24:
        /*0058*/ 	.byte	0x04, 0x17
        /*005a*/ 	.short	(.L_26 - .L_25)
.L_25:
        /*005c*/ 	.word	0x00000000
        /*0060*/ 	.short	0x0000
        /*0062*/ 	.short	0x0000
        /*0064*/ 	.byte	0x00, 0xf5, 0x21, 0x00


	//----- nvinfo : EIATTR_SPARSE_MMA_MASK
	.align		4
.L_26:
        /*0068*/ 	.byte	0x03, 0x50
        /*006a*/ 	.short	0x0000


	//----- nvinfo : EIATTR_MAXREG_COUNT
	.align		4
        /*006c*/ 	.byte	0x03, 0x1b
        /*006e*/ 	.short	0x00ff


	//----- nvinfo : EIATTR_NUM_BARRIERS
	.align		4
        /*0070*/ 	.byte	0x02, 0x4c
        /*0072*/ 	.byte	0x01
	.zero		1


	//----- nvinfo : EIATTR_EXTERNS
	.align		4
        /*0074*/ 	.byte	0x04, 0x0f
        /*0076*/ 	.short	(.L_28 - .L_27)


	//   ....[0]....
	.align		4
.L_27:
        /*0078*/ 	.word	index@(malloc)


	//   ....[1]....
	.align		4
        /*007c*/ 	.word	index@(free)


	//----- nvinfo : EIATTR_MERCURY_ISA_VERSION
	.align		4
.L_28:
        /*0080*/ 	.byte	0x03, 0x5f
        /*0082*/ 	.short	0x0101


	//----- nvinfo : EIATTR_COOP_GROUP_MASK_REGIDS
	.align		4
        /*0084*/ 	.byte	0x04, 0x29
        /*0086*/ 	.short	(.L_30 - .L_29)


	//   ....[0]....
.L_29:
        /*0088*/ 	.word	0xffffffff


	//   ....[1]....
        /*008c*/ 	.word	0xffffffff


	//   ....[2]....
        /*0090*/ 	.word	0xffffffff


	//   ....[3]....
        /*0094*/ 	.word	0xffffffff


	//   ....[4]....
        /*0098*/ 	.word	0xffffffff


	//   ....[5]....
        /*009c*/ 	.word	0xffffffff


	//   ....[6]....
        /*00a0*/ 	.word	0xffffffff


	//   ....[7]....
        /*00a4*/ 	.word	0xffffffff


	//   ....[8]....
        /*00a8*/ 	.word	0xffffffff


	//   ....[9]....
        /*00ac*/ 	.word	0xffffffff


	//   ....[10]....
        /*00b0*/ 	.word	0xffffffff


	//   ....[11]....
        /*00b4*/ 	.word	0xffffffff


	//   ....[12]....
        /*00b8*/ 	.word	0xffffffff


	//   ....[13]....
        /*00bc*/ 	.word	0xffffffff


	//   ....[14]....
        /*00c0*/ 	.word	0xffffffff


	//   ....[15]....
        /*00c4*/ 	.word	0xffffffff


	//   ....[16]....
        /*00c8*/ 	.word	0xffffffff


	//   ....[17]....
        /*00cc*/ 	.word	0xffffffff


	//   ....[18]....
        /*00d0*/ 	.word	0xffffffff


	//   ....[19]....
        /*00d4*/ 	.word	0xffffffff


	//   ....[20]....
        /*00d8*/ 	.word	0xffffffff


	//   ....[21]....
        /*00dc*/ 	.word	0xffffffff


	//   ....[22]....
        /*00e0*/ 	.word	0xffffffff


	//   ....[23]....
        /*00e4*/ 	.word	0xffffffff


	//   ....[24]....
        /*00e8*/ 	.word	0xffffffff


	//   ....[25]....
        /*00ec*/ 	.word	0xffffffff


	//   ....[26]....
        /*00f0*/ 	.word	0xffffffff


	//   ....[27]....
        /*00f4*/ 	.word	0xffffffff


	//   ....[28]....
        /*00f8*/ 	.word	0xffffffff


	//   ....[29]....
        /*00fc*/ 	.word	0xffffffff


	//   ....[30]....
        /*0100*/ 	.word	0xffffffff


	//   ....[31]....
        /*0104*/ 	.word	0xffffffff


	//   ....[32]....
        /*0108*/ 	.word	0xffffffff


	//   ....[33]....
        /*010c*/ 	.word	0xffffffff


	//   ....[34]....
        /*0110*/ 	.word	0xffffffff


	//   ....[35]....
        /*0114*/ 	.word	0xffffffff


	//   ....[36]....
        /*0118*/ 	.word	0xffffffff


	//   ....[37]....
        /*011c*/ 	.word	0xffffffff


	//   ....[38]....
        /*0120*/ 	.word	0xffffffff


	//   ....[39]....
        /*0124*/ 	.word	0xffffffff


	//   ....[40]....
        /*0128*/ 	.word	0xffffffff


	//   ....[41]....
        /*012c*/ 	.word	0xffffffff


	//   ....[42]....
        /*0130*/ 	.word	0xffffffff


	//   ....[43]....
        /*0134*/ 	.word	0xffffffff


	//   ....[44]....
        /*0138*/ 	.word	0xffffffff


	//   ....[45]....
        /*013c*/ 	.word	0xffffffff


	//   ....[46]....
        /*0140*/ 	.word	0xffffffff


	//   ....[47]....
        /*0144*/ 	.word	0xffffffff


	//   ....[48]....
        /*0148*/ 	.word	0xffffffff


	//   ....[49]....
        /*014c*/ 	.word	0xffffffff


	//   ....[50]....
        /*0150*/ 	.word	0xffffffff


	//   ....[51]....
        /*0154*/ 	.word	0xffffffff


	//   ....[52]....
        /*0158*/ 	.word	0xffffffff


	//   ....[53]....
        /*015c*/ 	.word	0xffffffff


	//   ....[54]....
        /*0160*/ 	.word	0xffffffff


	//   ....[55]....
        /*0164*/ 	.word	0xffffffff


	//   ....[56]....
        /*0168*/ 	.word	0xffffffff


	//   ....[57]....
        /*016c*/ 	.word	0xffffffff


	//   ....[58]....
        /*0170*/ 	.word	0xffffffff


	//   ....[59]....
        /*0174*/ 	.word	0xffffffff


	//   ....[60]....
        /*0178*/ 	.word	0xffffffff


	//   ....[61]....
        /*017c*/ 	.word	0xffffffff


	//   ....[62]....
        /*0180*/ 	.word	0xffffffff


	//   ....[63]....
        /*0184*/ 	.word	0xffffffff


	//   ....[64]....
        /*0188*/ 	.word	0x0500000f


	//   ....[65]....
        /*018c*/ 	.word	0x0500000f


	//   ....[66]....
        /*0190*/ 	.word	0x0500000f


	//   ....[67]....
        /*0194*/ 	.word	0x0500000f


	//   ....[68]....
        /*0198*/ 	.word	0x0500000f


	//   ....[69]....
        /*019c*/ 	.word	0x0500000f


	//   ....[70]....
        /*01a0*/ 	.word	0x0500000f


	//   ....[71]....
        /*01a4*/ 	.word	0x0500000f


	//   ....[72]....
        /*01a8*/ 	.word	0x0500000f


	//   ....[73]....
        /*01ac*/ 	.word	0x0500000f


	//   ....[74]....
        /*01b0*/ 	.word	0x0500000f


	//   ....[75]....
        /*01b4*/ 	.word	0x0500000f


	//   ....[76]....
        /*01b8*/ 	.word	0x0500000f


	//   ....[77]....
        /*01bc*/ 	.word	0x0500000f


	//   ....[78]....
        /*01c0*/ 	.word	0x0500000f


	//   ....[79]....
        /*01c4*/ 	.word	0x0500000f


	//   ....[80]....
        /*01c8*/ 	.word	0x0500000f


	//   ....[81]....
        /*01cc*/ 	.word	0x0500000f


	//   ....[82]....
        /*01d0*/ 	.word	0x0500000f


	//   ....[83]....
        /*01d4*/ 	.word	0x0500000f


	//   ....[84]....
        /*01d8*/ 	.word	0x0500000f


	//   ....[85]....
        /*01dc*/ 	.word	0x0500000f


	//   ....[86]....
        /*01e0*/ 	.word	0x0500000f


	//   ....[87]....
        /*01e4*/ 	.word	0x0500000f


	//   ....[88]....
        /*01e8*/ 	.word	0x0500000f


	//   ....[89]....
        /*01ec*/ 	.word	0x0500000f


	//   ....[90]....
        /*01f0*/ 	.word	0x0500000f


	//   ....[91]....
        /*01f4*/ 	.word	0x0500000f


	//   ....[92]....
        /*01f8*/ 	.word	0x0500000f


	//   ....[93]....
        /*01fc*/ 	.word	0x0500000f


	//   ....[94]....
        /*0200*/ 	.word	0x0500000f


	//   ....[95]....
        /*0204*/ 	.word	0x0500000f


	//   ....[96]....
        /*0208*/ 	.word	0x0500000f


	//   ....[97]....
        /*020c*/ 	.word	0x0500000f


	//   ....[98]....
        /*0210*/ 	.word	0x0500000f


	//   ....[99]....
        /*0214*/ 	.word	0x0500000f


	//   ....[100]....
        /*0218*/ 	.word	0x0500000f


	//   ....[101]....
        /*021c*/ 	.word	0x0500000f


	//   ....[102]....
        /*0220*/ 	.word	0x0500000f


	//   ....[103]....
        /*0224*/ 	.word	0x0500000f


	//   ....[104]....
        /*0228*/ 	.word	0x0500000f


	//   ....[105]....
        /*022c*/ 	.word	0x0500000f


	//   ....[106]....
        /*0230*/ 	.word	0x0500000f


	//   ....[107]....
        /*0234*/ 	.word	0x0500000f


	//   ....[108]....
        /*0238*/ 	.word	0x0500000f


	//   ....[109]....
        /*023c*/ 	.word	0x0500000f


	//   ....[110]....
        /*0240*/ 	.word	0x0500000f


	//   ....[111]....
        /*0244*/ 	.word	0x0500000f


	//   ....[112]....
        /*0248*/ 	.word	0x0500000f


	//   ....[113]....
        /*024c*/ 	.word	0x0500000f


	//   ....[114]....
        /*0250*/ 	.word	0x0500000f


	//   ....[115]....
        /*0254*/ 	.word	0x0500000f


	//   ....[116]....
        /*0258*/ 	.word	0x0500000f


	//   ....[117]....
        /*025c*/ 	.word	0x0500000f


	//   ....[118]....
        /*0260*/ 	.word	0x0500000f


	//   ....[119]....
        /*0264*/ 	.word	0x0500000f


	//   ....[120]....
        /*0268*/ 	.word	0x0500000f


	//   ....[121]....
        /*026c*/ 	.word	0x0500000f


	//   ....[122]....
        /*0270*/ 	.word	0x0500000f


	//   ....[123]....
        /*0274*/ 	.word	0x0500000f


	//   ....[124]....
        /*0278*/ 	.word	0x0500000f


	//   ....[125]....
        /*027c*/ 	.word	0x0500000f


	//   ....[126]....
        /*0280*/ 	.word	0x0500000f


	//   ....[127]....
        /*0284*/ 	.word	0x0500000f


	//   ....[128]....
        /*0288*/ 	.word	0x0500000f


	//----- nvinfo : EIATTR_COOP_GROUP_INSTR_OFFSETS
	.align		4
.L_30:
        /*028c*/ 	.byte	0x04, 0x28
        /*028e*/ 	.short	(.L_32 - .L_31)


	//   ....[0]....
.L_31:
        /*0290*/ 	.word	0x00001490


	//   ....[1]....
        /*0294*/ 	.word	0x000014c0


	//   ....[2]....
        /*0298*/ 	.word	0x000014f0


	//   ....[3]....
        /*029c*/ 	.word	0x00001520


	//   ....[4]....
        /*02a0*/ 	.word	0x00001550


	//   ....[5]....
        /*02a4*/ 	.word	0x00001760


	//   ....[6]....
        /*02a8*/ 	.word	0x00001790


	//   ....[7]....
        /*02ac*/ 	.word	0x000017c0


	//   ....[8]....
        /*02b0*/ 	.word	0x000017f0


	//   ....[9]....
        /*02b4*/ 	.word	0x00001820


	//   ....[10]....
        /*02b8*/ 	.word	0x000019c0


	//   ....[11]....
        /*02bc*/ 	.word	0x000019f0


	//   ....[12]....
        /*02c0*/ 	.word	0x00001a20


	//   ....[13]....
        /*02c4*/ 	.word	0x00001a50


	//   ....[14]....
        /*02c8*/ 	.word	0x00001a80


	//   ....[15]....
        /*02cc*/ 	.word	0x00001f40


	//   ....[16]....
        /*02d0*/ 	.word	0x00001f80


	//   ....[17]....
        /*02d4*/ 	.word	0x00001fb0


	//   ....[18]....
        /*02d8*/ 	.word	0x00001fe0


	//   ....[19]....
        /*02dc*/ 	.word	0x00002010


	//   ....[20]....
        /*02e0*/ 	.word	0x00002290


	//   ....[21]....
        /*02e4*/ 	.word	0x000022c0


	//   ....[22]....
        /*02e8*/ 	.word	0x000022f0


	//   ....[23]....
        /*02ec*/ 	.word	0x00002320


	//   ....[24]....
        /*02f0*/ 	.word	0x00002370


	//   ....[25]....
        /*02f4*/ 	.word	0x000025a0


	//   ....[26]....
        /*02f8*/ 	.word	0x000025d0


	//   ....[27]....
        /*02fc*/ 	.word	0x00002600


	//   ....[28]....
        /*0300*/ 	.word	0x00002630


	//   ....[29]....
        /*0304*/ 	.word	0x00002660


	//   ....[30]....
        /*0308*/ 	.word	0x00002870


	//   ....[31]....
        /*030c*/ 	.word	0x000028a0


	//   ....[32]....
        /*0310*/ 	.word	0x000028d0


	//   ....[33]....
        /*0314*/ 	.word	0x00002900


	//   ....[34]....
        /*0318*/ 	.word	0x00002930


	//   ....[35]....
        /*031c*/ 	.word	0x00002af0


	//   ....[36]....
        /*0320*/ 	.word	0x00002b40


	//   ....[37]....
        /*0324*/ 	.word	0x00002b70


	//   ....[38]....
        /*0328*/ 	.word	0x00002ba0


	//   ....[39]....
        /*032c*/ 	.word	0x00002bf0


	//   ....[40]....
        /*0330*/ 	.word	0x00002eb0


	//   ....[41]....
        /*0334*/ 	.word	0x00002f60


	//   ....[42]....
        /*0338*/ 	.word	0x00002fb0


	//   ....[43]....
        /*033c*/ 	.word	0x00002fe0


	//   ....[44]....
        /*0340*/ 	.word	0x00003010


	//   ....[45]....
        /*0344*/ 	.word	0x00003060


	//   ....[46]....
        /*0348*/ 	.word	0x00003090


	//   ....[47]....
        /*034c*/ 	.word	0x000030c0


	//   ....[48]....
        /*0350*/ 	.word	0x000030f0


	//   ....[49]....
        /*0354*/ 	.word	0x00003130


	//   ....[50]....
        /*0358*/ 	.word	0x000031b0


	//   ....[51]....
        /*035c*/ 	.word	0x000031e0


	//   ....[52]....
        /*0360*/ 	.word	0x00003210


	//   ....[53]....
        /*0364*/ 	.word	0x00003240


	//   ....[54]....
        /*0368*/ 	.word	0x00003270


	//   ....[55]....
        /*036c*/ 	.word	0x000032e0


	//   ....[56]....
        /*0370*/ 	.word	0x00003310


	//   ....[57]....
        /*0374*/ 	.word	0x00003340


	//   ....[58]....
        /*0378*/ 	.word	0x00003370


	//   ....[59]....
        /*037c*/ 	.word	0x000033a0


	//   ....[60]....
        /*0380*/ 	.word	0x000034b0


	//   ....[61]....
        /*0384*/ 	.word	0x000034e0


	//   ....[62]....
        /*0388*/ 	.word	0x00003550


	//   ....[63]....
        /*038c*/ 	.word	0x00003580


	//   ....[64]....
        /*0390*/ 	.word	0x00004730


	//   ....[65]....
        /*0394*/ 	.word	0x000047a0


	//   ....[66]....
        /*0398*/ 	.word	0x00004810


	//   ....[67]....
        /*039c*/ 	.word	0x00004880


	//   ....[68]....
        /*03a0*/ 	.word	0x000048f0


	//   ....[69]....
        /*03a4*/ 	.word	0x00004980


	//   ....[70]....
        /*03a8*/ 	.word	0x00004a10


	//   ....[71]....
        /*03ac*/ 	.word	0x00004a80


	//   ....[72]....
        /*03b0*/ 	.word	0x00004af0


	//   ....[73]....
        /*03b4*/ 	.word	0x00004b60


	//   ....[74]....
        /*03b8*/ 	.word	0x00004bf0


	//   ....[75]....
        /*03bc*/ 	.word	0x00004c80


	//   ....[76]....
        /*03c0*/ 	.word	0x00004cf0


	//   ....[77]....
        /*03c4*/ 	.word	0x00004d60


	//   ....[78]....
        /*03c8*/ 	.word	0x00004dd0


	//   ....[79]....
        /*03cc*/ 	.word	0x00004e60


	//   ....[80]....
        /*03d0*/ 	.word	0x00004f00


	//   ....[81]....
        /*03d4*/ 	.word	0x00004f70


	//   ....[82]....
        /*03d8*/ 	.word	0x00004fe0


	//   ....[83]....
        /*03dc*/ 	.word	0x00005050


	//   ....[84]....
        /*03e0*/ 	.word	0x000052d0


	//   ....[85]....
        /*03e4*/ 	.word	0x00005340


	//   ....[86]....
        /*03e8*/ 	.word	0x000053a0


	//   ....[87]....
        /*03ec*/ 	.word	0x00005410


	//   ....[88]....
        /*03f0*/ 	.word	0x00005490


	//   ....[89]....
        /*03f4*/ 	.word	0x00005730


	//   ....[90]....
        /*03f8*/ 	.word	0x00005790


	//   ....[91]....
        /*03fc*/ 	.word	0x000057f0


	//   ....[92]....
        /*0400*/ 	.word	0x00005850


	//   ....[93]....
        /*0404*/ 	.word	0x000058b0


	//   ....[94]....
        /*0408*/ 	.word	0x00005b80


	//   ....[95]....
        /*040c*/ 	.word	0x00005bf0


	//   ....[96]....
        /*0410*/ 	.word	0x00005c60


	//   ....[97]....
        /*0414*/ 	.word	0x00005cc0


	//   ....[98]....
        /*0418*/ 	.word	0x00005d30


	//   ....[99]....
        /*041c*/ 	.word	0x00005dc0


	//   ....[100]....
        /*0420*/ 	.word	0x00005e70


	//   ....[101]....
        /*0424*/ 	.word	0x00005f00


	//   ....[102]....
        /*0428*/ 	.word	0x00005f70


	//   ....[103]....
        /*042c*/ 	.word	0x00005fe0


	//   ....[104]....
        /*0430*/ 	.word	0x00006070


	//   ....[105]....
        /*0434*/ 	.word	0x000060f0


	//   ....[106]....
        /*0438*/ 	.word	0x00006160


	//   ....[107]....
        /*043c*/ 	.word	0x000061d0


	//   ....[108]....
        /*0440*/ 	.word	0x00006240


	//   ....[109]....
        /*0444*/ 	.word	0x00006370


	//   ....[110]....
        /*0448*/ 	.word	0x000063e0


	//   ....[111]....
        /*044c*/ 	.word	0x00006450


	//   ....[112]....
        /*0450*/ 	.word	0x000064c0


	//   ....[113]....
        /*0454*/ 	.word	0x00006530


	//   ....[114]....
        /*0458*/ 	.word	0x000065e0


	//   ....[115]....
        /*045c*/ 	.word	0x00006650


	//   ....[116]....
        /*0460*/ 	.word	0x000066c0


	//   ....[117]....
        /*0464*/ 	.word	0x00006730


	//   ....[118]....
        /*0468*/ 	.word	0x000067a0


	//   ....[119]....
        /*046c*/ 	.word	0x00006850


	//   ....[120]....
        /*0470*/ 	.word	0x000068c0


	//   ....[121]....
        /*0474*/ 	.word	0x00006930


	//   ....[122]....
        /*0478*/ 	.word	0x000069a0


	//   ....[123]....
        /*047c*/ 	.word	0x00006a10


	//   ....[124]....
        /*0480*/ 	.word	0x00006aa0


	//   ....[125]....
        /*0484*/ 	.word	0x00006b30


	//   ....[126]....
        /*0488*/ 	.word	0x00006bb0


	//   ....[127]....
        /*048c*/ 	.word	0x00006c40


	//   ....[128]....
        /*0490*/ 	.word	0x00006cd0


	//----- nvinfo : EIATTR_VRC_CTA_INIT_COUNT
	.align		4
.L_32:
        /*0494*/ 	.byte	0x02, 0x4a
	.zero		1
	.zero		1


	//----- nvinfo : EIATTR_SYSCALL_OFFSETS
	.align		4
        /*0498*/ 	.byte	0x04, 0x46
        /*049a*/ 	.short	(.L_34 - .L_33)


	//   ....[0]....
.L_33:
        /*049c*/ 	.word	0x00000650


	//   ....[1]....
        /*04a0*/ 	.word	0x000046c0


	//----- nvinfo : EIATTR_EXIT_INSTR_OFFSETS
	.align		4
.L_34:
        /*04a4*/ 	.byte	0x04, 0x1c
        /*04a6*/ 	.short	(.L_36 - .L_35)


	//   ....[0]....
.L_35:
        /*04a8*/ 	.word	0x000046d0


	//----- nvinfo : EIATTR_CRS_STACK_SIZE
	.align		4
.L_36:
        /*04ac*/ 	.byte	0x04, 0x1e
        /*04ae*/ 	.short	(.L_38 - .L_37)
.L_37:
        /*04b0*/ 	.word	0x00000000


	//----- nvinfo : EIATTR_CBANK_PARAM_SIZE
	.align		4
.L_38:
        /*04b4*/ 	.byte	0x03, 0x19
        /*04b6*/ 	.short	0x0024


	//----- nvinfo : EIATTR_PARAM_CBANK
	.align		4
        /*04b8*/ 	.byte	0x04, 0x0a
        /*04ba*/ 	.short	(.L_40 - .L_39)
	.align		4
.L_39:
        /*04bc*/ 	.word	index@(.nv.constant0._Z10sort_maxesPPjS0_S0_jjj)
        /*04c0*/ 	.short	0x0380
        /*04c2*/ 	.short	0x0024


	//----- nvinfo : EIATTR_SW_WAR
	.align		4
.L_40:
        /*04c4*/ 	.byte	0x04, 0x36
        /*04c6*/ 	.short	(.L_42 - .L_41)
.L_41:
        /*04c8*/ 	.word	0x00000008
.L_42:


//--------------------- .nv.info._Z8max_dataPP9loc_valuePPjS3_j --------------------------
	.section	.nv.info._Z8max_dataPP9loc_valuePPjS3_j,"",@"SHT_CUDA_INFO"
	.sectionflags	@""
	.align	4


	//----- nvinfo : EIATTR_CUDA_API_VERSION
	.align		4
        /*0000*/ 	.byte	0x04, 0x37
        /*0002*/ 	.short	(.L_44 - .L_43)
.L_43:
        /*0004*/ 	.word	0x00000082


	//----- nvinfo : EIATTR_KPARAM_INFO
	.align		4
.L_44:
        /*0008*/ 	.byte	0x04, 0x17
        /*000a*/ 	.short	(.L_46 - .L_45)
.L_45:
        /*000c*/ 	.word	0x00000000
        /*0010*/ 	.short	0x0003
        /*0012*/ 	.short	0x0018
        /*0014*/ 	.byte	0x00, 0xf0, 0x11, 0x00


	//----- nvinfo : EIATTR_KPARAM_INFO
	.align		4
.L_46:
        /*0018*/ 	.byte	0x04, 0x17
        /*001a*/ 	.short	(.L_48 - .L_47)
.L_47:
        /*001c*/ 	.word	0x00000000
        /*0020*/ 	.short	0x0002
        /*0022*/ 	.short	0x0010
        /*0024*/ 	.byte	0x00, 0xf5, 0x21, 0x00


	//----- nvinfo : EIATTR_KPARAM_INFO
	.align		4
.L_48:
        /*0028*/ 	.byte	0x04, 0x17
        /*002a*/ 	.short	(.L_50 - .L_49)
.L_49:
        /*002c*/ 	.word	0x00000000
        /*0030*/ 	.short	0x0001
        /*0032*/ 	.short	0x0008
        /*0034*/ 	.byte	0x00, 0xf5, 0x21, 0x00


	//----- nvinfo : EIATTR_KPARAM_INFO
	.align		4
.L_50:
        /*0038*/ 	.byte	0x04, 0x17
        /*003a*/ 	.short	(.L_52 - .L_51)
.L_51:
        /*003c*/ 	.word	0x00000000
        /*0040*/ 	.short	0x0000
        /*0042*/ 	.short	0x0000
        /*0044*/ 	.byte	0x00, 0xf5, 0x21, 0x00


	//----- nvinfo : EIATTR_SPARSE_MMA_MASK
	.align		4
.L_52:
        /*0048*/ 	.byte	0x03, 0x50
        /*004a*/ 	.short	0x0000


	//----- nvinfo : EIATTR_MAXREG_COUNT
	.align		4
        /*004c*/ 	.byte	0x03, 0x1b
        /*004e*/ 	.short	0x00ff


	//----- nvinfo : EIATTR_NUM_BARRIERS
	.align		4
        /*0050*/ 	.byte	0x02, 0x4c
        /*0052*/ 	.byte	0x01
	.zero		1


	//----- nvinfo : EIATTR_EXTERNS
	.align		4
        /*0054*/ 	.byte	0x04, 0x0f
        /*0056*/ 	.short	(.L_54 - .L_53)


	//   ....[0]....
	.align		4
.L_53:
        /*0058*/ 	.word	index@(vprintf)


	//----- nvinfo : EIATTR_MERCURY_ISA_VERSION
	.align		4
.L_54:
        /*005c*/ 	.byte	0x03, 0x5f
        /*005e*/ 	.short	0x0101


	//----- nvinfo : EIATTR_COOP_GROUP_MASK_REGIDS
	.align		4
        /*0060*/ 	.byte	0x04, 0x29
        /*0062*/ 	.short	(.L_56 - .L_55)


	//   ....[0]....
.L_55:
        /*0064*/ 	.word	0xffffffff


	//   ....[1]....
        /*0068*/ 	.word	0xffffffff


	//   ....[2]....
        /*006c*/ 	.word	0xffffffff


	//   ....[3]....
        /*0070*/ 	.word	0xffffffff


	//   ....[4]....
        /*0074*/ 	.word	0xffffffff


	//   ....[5]....
        /*0078*/ 	.word	0xffffffff


	//   ....[6]....
        /*007c*/ 	.word	0xffffffff


	//   ....[7]....
        /*0080*/ 	.word	0xffffffff


	//   ....[8]....
        /*0084*/ 	.word	0xffffffff


	//   ....[9]....
        /*0088*/ 	.word	0xffffffff


	//   ....[10]....
        /*008c*/ 	.word	0x0500000f


	//   ....[11]....
        /*0090*/ 	.word	0x0500000f


	//   ....[12]....
        /*0094*/ 	.word	0x0500000f


	//   ....[13]....
        /*0098*/ 	.word	0x0500000f


	//   ....[14]....
        /*009c*/ 	.word	0x0500000f


	//   ....[15]....
        /*00a0*/ 	.word	0x0500000f


	//   ....[16]....
        /*00a4*/ 	.word	0x0500000f


	//   ....[17]....
        /*00a8*/ 	.word	0x0500000f


	//   ....[18]....
        /*00ac*/ 	.word	0x0500000f


	//   ....[19]....
        /*00b0*/ 	.word	0x0500000f


	//----- nvinfo : EIATTR_COOP_GROUP_INSTR_OFFSETS
	.align		4
.L_56:
        /*00b4*/ 	.byte	0x04, 0x28
        /*00b6*/ 	.short	(.L_58 - .L_57)


	//   ....[0]....
.L_57:
        /*00b8*/ 	.word	0x000002e0


	//   ....[1]....
        /*00bc*/ 	.word	0x000002f0


	//   ....[2]....
        /*00c0*/ 	.word	0x00000330


	//   ....[3]....
        /*00c4*/ 	.word	0x00000340


	//   ....[4]....
        /*00c8*/ 	.word	0x00000380


	//   ....[5]....
        /*00cc*/ 	.word	0x00000390


	//   ....[6]....
        /*00d0*/ 	.word	0x000003d0


	//   ....[7]....
        /*00d4*/ 	.word	0x000003e0


	//   ....[8]....
        /*00d8*/ 	.word	0x00000420


	//   ....[9]....
        /*00dc*/ 	.word	0x00000430


	//   ....[10]....
        /*00e0*/ 	.word	0x00000740


	//   ....[11]....
        /*00e4*/ 	.word	0x000007d0


	//   ....[12]....
        /*00e8*/ 	.word	0x00000850


	//   ....[13]....
        /*00ec*/ 	.word	0x000008a0


	//   ....[14]....
        /*00f0*/ 	.word	0x00000920


	//   ....[15]....
        /*00f4*/ 	.word	0x00000970


	//   ....[16]....
        /*00f8*/ 	.word	0x000009f0


	//   ....[17]....
        /*00fc*/ 	.word	0x00000a40


	//   ....[18]....
        /*0100*/ 	.word	0x00000ac0


	//   ....[19]....
        /*0104*/ 	.word	0x00000b10


	//----- nvinfo : EIATTR_VRC_CTA_INIT_COUNT
	.align		4
.L_58:
        /*0108*/ 	.byte	0x02, 0x4a
	.zero		1
	.zero		1


	//----- nvinfo : EIATTR_SYSCALL_OFFSETS
	.align		4
        /*010c*/ 	.byte	0x04, 0x46
        /*010e*/ 	.short	(.L_60 - .L_59)


	//   ....[0]....
.L_59:
        /*0110*/ 	.word	0x00000650


	//----- nvinfo : EIATTR_EXIT_INSTR_OFFSETS
	.align		4
.L_60:
        /*0114*/ 	.byte	0x04, 0x1c
        /*0116*/ 	.short	(.L_62 - .L_61)


	//   ....[0]....
.L_61:
        /*0118*/ 	.word	0x000006d0


	//----- nvinfo : EIATTR_CRS_STACK_SIZE
	.align		4
.L_62:
        /*011c*/ 	.byte	0x04, 0x1e
        /*011e*/ 	.short	(.L_64 - .L_63)
.L_63:
        /*0120*/ 	.word	0x00000000


	//----- nvinfo : EIATTR_CBANK_PARAM_SIZE
	.align		4
.L_64:
        /*0124*/ 	.byte	0x03, 0x19
        /*0126*/ 	.short	0x001c


	//----- nvinfo : EIATTR_PARAM_CBANK
	.align		4
        /*0128*/ 	.byte	0x04, 0x0a
        /*012a*/ 	.short	(.L_66 - .L_65)
	.align		4
.L_65:
        /*012c*/ 	.word	index@(.nv.constant0._Z8max_dataPP9loc_valuePPjS3_j)
        /*0130*/ 	.short	0x0380
        /*0132*/ 	.short	0x001c


	//----- nvinfo : EIATTR_SW_WAR
	.align		4
.L_66:
        /*0134*/ 	.byte	0x04, 0x36
        /*0136*/ 	.short	(.L_68 - .L_67)
.L_67:
        /*0138*/ 	.word	0x00000008
.L_68:


//--------------------- .nv.callgraph             --------------------------
	.section	.nv.callgraph,"",@"SHT_CUDA_CALLGRAPH"
	.align	4
	.sectionentsize	8
	.align		4
        /*0000*/ 	.word	0x00000000
	.align		4
        /*0004*/ 	.word	0xffffffff
	.align		4
        /*0008*/ 	.word	index@(_Z10sort_maxesPPjS0_S0_jjj)
	.align		4
        /*000c*/ 	.word	index@(free)
	.align		4
        /*0010*/ 	.word	index@(_Z10sort_maxesPPjS0_S0_jjj)
	.align		4
        /*0014*/ 	.word	index@(malloc)
	.align		4
        /*0018*/ 	.word	index@(_Z8max_dataPP9loc_valuePPjS3_j)
	.align		4
        /*001c*/ 	.word	index@(vprintf)
	.align		4
        /*0020*/ 	.word	0x00000000
	.align		4
        /*0024*/ 	.word	0xfffffffe
	.align		4
        /*0028*/ 	.word	0x00000000
	.align		4
        /*002c*/ 	.word	0xfffffffd
	.align		4
        /*0030*/ 	.word	0x00000000
	.align		4
        /*0034*/ 	.word	0xfffffffc


//--------------------- .nv.constant4             --------------------------
	.section	.nv.constant4,"a",@progbits
	.align	8
	.align		8
.nv.constant4:
        /*0000*/ 	.dword	malloc
	.align		8
        /*0008*/ 	.dword	free
	.align		8
        /*0010*/ 	.dword	$str
	.align		8
        /*0018*/ 	.dword	vprintf


//--------------------- .text._Z10sort_maxesPPjS0_S0_jjj --------------------------
	.section	.text._Z10sort_maxesPPjS0_S0_jjj,"ax",@progbits
	.align	128
        .global         _Z10sort_maxesPPjS0_S0_jjj
        .type           _Z10sort_maxesPPjS0_S0_jjj,@function
        .size           _Z10sort_maxesPPjS0_S0_jjj,(.L_x_146 - _Z10sort_maxesPPjS0_S0_jjj)
        .other          _Z10sort_maxesPPjS0_S0_jjj,@"STO_CUDA_ENTRY STV_DEFAULT"
_Z10sort_maxesPPjS0_S0_jjj:
.text._Z10sort_maxesPPjS0_S0_jjj:
[----:B------:R-:W0:Y:S08]  /*0000*/  LDC R1, c[0x0][0x37c] ;  /* 0x0000df00ff017b82 */ /* 0x000e300000000800 */
[----:B------:R-:W1:Y:S01]  /*0010*/  LDC R25, c[0x0][0x3a0] ;  /* 0x0000e800ff197b82 */ /* 0x000e620000000800 */
[----:B------:R-:W2:Y:S01]  /*0020*/  S2R R32, SR_TID.X ;  /* 0x0000000000207919 */ /* 0x000ea20000002100 */
[----:B------:R-:W-:Y:S01]  /*0030*/  UMOV UR38, 0x400 ;  /* 0x0000040000267882 */ /* 0x000fe20000000000 */
[----:B------:R-:W3:Y:S01]  /*0040*/  LDCU.64 UR36, c[0x0][0x358] ;  /* 0x00006b00ff2477ac */ /* 0x000ee20008000a00 */
[----:B------:R-:W-:Y:S01]  /*0050*/  BSSY.RECONVERGENT B0, `(.L_x_0) ;  /* 0x0000059000007945 */ /* 0x000fe20003800200 */
[----:B------:R-:W4:Y:S03]  /*0060*/  S2R R31, SR_CTAID.X ;  /* 0x00000000001f7919 */ /* 0x000f260000002500 */
[----:B------:R-:W5:Y:S08]  /*0070*/  LDC R17, c[0x0][0x398] ;  /* 0x0000e600ff117b82 */ /* 0x000f700000000800 */
[----:B------:R-:W3:Y:S01]  /*0080*/  S2UR UR4, SR_CgaCtaId ;  /* 0x00000000000479c3 */ /* 0x000ee20000008800 */
[----:B-1----:R-:W1:Y:S01]  /*0090*/  I2F.U32.RP R4, R25 ;  /* 0x0000001900047306 */ /* 0x002e620000209000 */
[----:B------:R-:W-:-:S02]  /*00a0*/  ISETP.NE.U32.AND P2, PT, R25, RZ, PT ;  /* 0x000000ff1900720c */ /* 0x000fc40003f45070 */
[----:B--2---:R-:W-:Y:S02]  /*00b0*/  SHF.R.U32.HI R33, RZ, 0x5, R32 ;  /* 0x00000005ff217819 */ /* 0x004fe40000011620 */
[----:B------:R-:W-:-:S03]  /*00c0*/  LOP3.LUT R29, R32, 0x1f, RZ, 0xc0, !PT ;  /* 0x0000001f201d7812 */ /* 0x000fc600078ec0ff */
[----:B-1----:R-:W1:Y:S01]  /*00d0*/  MUFU.RCP R4, R4 ;  /* 0x0000000400047308 */ /* 0x002e620000001000 */
[----:B---3--:R-:W-:Y:S01]  /*00e0*/  ULEA UR38, UR4, UR38, 0x18 ;  /* 0x0000002604267291 */ /* 0x008fe2000f8ec0ff */
[----:B-1----:R-:W-:-:S06]  /*00f0*/  VIADD R2, R4, 0xffffffe ;  /* 0x0ffffffe04027836 */ /* 0x002fcc0000000000 */
[----:B------:R1:W2:Y:S02]  /*0100*/  F2I.FTZ.U32.TRUNC.NTZ R3, R2 ;  /* 0x0000000200037305 */ /* 0x0002a4000021f000 */
[----:B-1----:R-:W-:Y:S02]  /*0110*/  IMAD.MOV.U32 R2, RZ, RZ, RZ ;  /* 0x000000ffff027224 */ /* 0x002fe400078e00ff */
[----:B--2---:R-:W-:-:S04]  /*0120*/  IMAD.MOV R0, RZ, RZ, -R3 ;  /* 0x000000ffff007224 */ /* 0x004fc800078e0a03 */
[----:B------:R-:W-:Y:S01]  /*0130*/  IMAD R5, R0, R25, RZ ;  /* 0x0000001900057224 */ /* 0x000fe200078e02ff */
[----:B-----5:R-:W-:-:S03]  /*0140*/  IADD3 R0, PT, PT, R25, -0x1, R17 ;  /* 0xffffffff19007810 */ /* 0x020fc60007ffe011 */
[----:B------:R-:W-:-:S06]  /*0150*/  IMAD.HI.U32 R3, R3, R5, R2 ;  /* 0x0000000503037227 */ /* 0x000fcc00078e0002 */
[----:B------:R-:W-:-:S04]  /*0160*/  IMAD.HI.U32 R3, R3, R0, RZ ;  /* 0x0000000003037227 */ /* 0x000fc800078e00ff */
[----:B------:R-:W-:-:S04]  /*0170*/  IMAD.MOV R4, RZ, RZ, -R3 ;  /* 0x000000ffff047224 */ /* 0x000fc800078e0a03 */
[----:B------:R-:W-:-:S05]  /*0180*/  IMAD R0, R25, R4, R0 ;  /* 0x0000000419007224 */ /* 0x000fca00078e0200 */
[----:B------:R-:W-:-:S13]  /*0190*/  ISETP.GE.U32.AND P0, PT, R0, R25, PT ;  /* 0x000000190000720c */ /* 0x000fda0003f06070 */
[----:B------:R-:W-:Y:S02]  /*01a0*/  @P0 IMAD.IADD R0, R0, 0x1, -R25 ;  /* 0x0000000100000824 */ /* 0x000fe400078e0a19 */
[----:B------:R-:W-:-:S03]  /*01b0*/  @P0 VIADD R3, R3, 0x1 ;  /* 0x0000000103030836 */ /* 0x000fc60000000000 */
[----:B------:R-:W-:-:S13]  /*01c0*/  ISETP.GE.U32.AND P1, PT, R0, R25, PT ;  /* 0x000000190000720c */ /* 0x000fda0003f26070 */
[----:B------:R-:W-:Y:S01]  /*01d0*/  @P1 VIADD R3, R3, 0x1 ;  /* 0x0000000103031836 */ /* 0x000fe20000000000 */
[----:B------:R-:W-:Y:S02]  /*01e0*/  @!P2 LOP3.LUT R3, RZ, R25, RZ, 0x33, !PT ;  /* 0x00000019ff03a212 */ /* 0x000fe400078e33ff */
[----:B------:R-:W-:-:S03]  /*01f0*/  LEA R25, R25, UR38, 0x4 ;  /* 0x0000002619197c11 */ /* 0x000fc6000f8e20ff */
[C---:B------:R-:W-:Y:S02]  /*0200*/  IMAD R30, R3.reuse, R33, RZ ;  /* 0x00000021031e7224 */ /* 0x040fe400078e02ff */
[C---:B------:R-:W-:Y:S02]  /*0210*/  VIADD R24, R3.reuse, 0x1f ;  /* 0x0000001f03187836 */ /* 0x040fe40000000000 */
[--C-:B------:R-:W-:Y:S02]  /*0220*/  IMAD.IADD R28, R3, 0x1, R30.reuse ;  /* 0x00000001031c7824 */ /* 0x100fe400078e021e */
[----:B------:R-:W-:Y:S01]  /*0230*/  IMAD.IADD R27, R29, 0x1, R30 ;  /* 0x000000011d1b7824 */ /* 0x000fe200078e021e */
[----:B------:R-:W-:Y:S01]  /*0240*/  SHF.R.U32.HI R34, RZ, 0x5, R24 ;  /* 0x00000005ff227819 */ /* 0x000fe20000011618 */
[----:B------:R-:W-:Y:S01]  /*0250*/  IMAD R2, R17, 0x4, R25 ;  /* 0x0000000411027824 */ /* 0x000fe200078e0219 */
[----:B------:R-:W-:-:S03]  /*0260*/  VIMNMX.U32 R26, PT, PT, R28, R17, PT ;  /* 0x000000111c1a7248 */ /* 0x000fc60003fe0000 */
[----:B------:R-:W-:Y:S01]  /*0270*/  IMAD R17, R17, 0x4, R2 ;  /* 0x0000000411117824 */ /* 0x000fe200078e0202 */
[----:B------:R-:W-:-:S13]  /*0280*/  ISETP.GE.U32.AND P0, PT, R27, R26, PT ;  /* 0x0000001a1b00720c */ /* 0x000fda0003f06070 */
[----:B0---4-:R-:W-:Y:S05]  /*0290*/  @P0 BRA `(.L_x_1) ;  /* 0x0000000000d00947 */ /* 0x011fea0003800000 */
[----:B------:R-:W0:Y:S02]  /*02a0*/  LDC.64 R4, c[0x0][0x380] ;  /* 0x0000e000ff047b82 */ /* 0x000e240000000a00 */
[----:B0-----:R-:W-:-:S06]  /*02b0*/  IMAD.WIDE.U32 R4, R31, 0x8, R4 ;  /* 0x000000081f047825 */ /* 0x001fcc00078e0004 */
[----:B------:R-:W5:Y:S01]  /*02c0*/  LDG.E.64 R4, desc[UR36][R4.64] ;  /* 0x0000002404047981 */ /* 0x000f62000c1e1b00 */
[----:B------:R-:W-:Y:S01]  /*02d0*/  VIADDMNMX.U32 R0, R27, 0x20, R26, !PT ;  /* 0x000000201b007846 */ /* 0x000fe2000780001a */
[----:B------:R-:W-:Y:S01]  /*02e0*/  BSSY.RECONVERGENT B1, `(.L_x_2) ;  /* 0x0000016000017945 */ /* 0x000fe20003800200 */
[----:B------:R-:W-:Y:S01]  /*02f0*/  LOP3.LUT R3, RZ, R30, RZ, 0x33, !PT ;  /* 0x0000001eff037212 */ /* 0x000fe200078e33ff */
[----:B------:R-:W-:-:S03]  /*0300*/  IMAD.MOV.U32 R12, RZ, RZ, R27 ;  /* 0x000000ffff0c7224 */ /* 0x000fc600078e001b */
[----:B------:R-:W-:-:S04]  /*0310*/  IADD3 R0, PT, PT, -R29, R0, R3 ;  /* 0x000000001d007210 */ /* 0x000fc80007ffe103 */
[C---:B------:R-:W-:Y:S02]  /*0320*/  LOP3.LUT R3, R0.reuse, 0x60, RZ, 0xc0, !PT ;  /* 0x0000006000037812 */ /* 0x040fe400078ec0ff */
[----:B------:R-:W-:Y:S02]  /*0330*/  ISETP.GE.U32.AND P1, PT, R0, 0x60, PT ;  /* 0x000000600000780c */ /* 0x000fe40003f26070 */
[----:B------:R-:W-:-:S13]  /*0340*/  ISETP.NE.AND P0, PT, R3, 0x60, PT ;  /* 0x000000600300780c */ /* 0x000fda0003f05270 */
[----:B------:R-:W-:Y:S05]  /*0350*/  @!P0 BRA `(.L_x_3) ;  /* 0x0000000000388947 */ /* 0x000fea0003800000 */
[----:B------:R-:W-:Y:S01]  /*0360*/  LEA.HI R0, R0, 0x1, RZ, 0x1b ;  /* 0x0000000100007811 */ /* 0x000fe200078fd8ff */
[----:B------:R-:W-:Y:S02]  /*0370*/  IMAD.MOV.U32 R3, RZ, RZ, RZ ;  /* 0x000000ffff037224 */ /* 0x000fe400078e00ff */
[----:B------:R-:W-:Y:S01]  /*0380*/  IMAD.MOV.U32 R12, RZ, RZ, R27 ;  /* 0x000000ffff0c7224 */ /* 0x000fe200078e001b */
[----:B------:R-:W-:-:S07]  /*0390*/  LOP3.LUT R0, R0, 0x3, RZ, 0xc0, !PT ;  /* 0x0000000300007812 */ /* 0x000fce00078ec0ff */
.L_x_4:
[----:B-----5:R-:W-:-:S06]  /*03a0*/  IMAD.WIDE.U32 R6, R12, 0x4, R4 ;  /* 0x000000040c067825 */ /* 0x020fcc00078e0004 */
[----:B------:R-:W2:Y:S01]  /*03b0*/  LD.E R6, desc[UR36][R6.64] ;  /* 0x0000002406067980 */ /* 0x000ea2000c101900 */
[----:B------:R-:W-:Y:S02]  /*03c0*/  VIADD R3, R3, 0x1 ;  /* 0x0000000103037836 */ /* 0x000fe40000000000 */
[C---:B------:R-:W-:Y:S02]  /*03d0*/  IMAD R9, R12.reuse, 0x4, R25 ;  /* 0x000000040c097824 */ /* 0x040fe400078e0219 */
[C---:B------:R-:W-:Y:S01]  /*03e0*/  IMAD R11, R12.reuse, 0x4, R17 ;  /* 0x000000040c0b7824 */ /* 0x040fe200078e0211 */
[----:B------:R-:W-:Y:S02]  /*03f0*/  ISETP.NE.AND P0, PT, R3, R0, PT ;  /* 0x000000000300720c */ /* 0x000fe40003f05270 */
[----:B--2---:R-:W-:Y:S04]  /*0400*/  STS [R9], R6 ;  /* 0x0000000609007388 */ /* 0x004fe80000000800 */
[----:B------:R0:W-:Y:S02]  /*0410*/  STS [R11], R12 ;  /* 0x0000000c0b007388 */ /* 0x0001e40000000800 */
[----:B0-----:R-:W-:-:S05]  /*0420*/  VIADD R12, R12, 0x20 ;  /* 0x000000200c0c7836 */ /* 0x001fca0000000000 */
[----:B------:R-:W-:Y:S05]  /*0430*/  @P0 BRA `(.L_x_4) ;  /* 0xfffffffc00d80947 */ /* 0x000fea000383ffff */
.L_x_3:
[----:B------:R-:W-:Y:S05]  /*0440*/  BSYNC.RECONVERGENT B1 ;  /* 0x0000000000017941 */ /* 0x000fea0003800200 */
.L_x_2:
[----:B------:R-:W-:Y:S05]  /*0450*/  @!P1 BRA `(.L_x_1) ;  /* 0x0000000000609947 */ /* 0x000fea0003800000 */
.L_x_5:
[----:B-1---5:R-:W-:-:S05]  /*0460*/  IMAD.WIDE.U32 R10, R12, 0x4, R4 ;  /* 0x000000040c0a7825 */ /* 0x022fca00078e0004 */
[----:B------:R-:W2:Y:S01]  /*0470*/  LD.E R0, desc[UR36][R10.64] ;  /* 0x000000240a007980 */ /* 0x000ea2000c101900 */
[C---:B------:R-:W-:Y:S02]  /*0480*/  VIADD R19, R12.reuse, 0x20 ;  /* 0x000000200c137836 */ /* 0x040fe40000000000 */
[C---:B------:R-:W-:Y:S02]  /*0490*/  IMAD R15, R12.reuse, 0x4, R25 ;  /* 0x000000040c0f7824 */ /* 0x040fe400078e0219 */
[C---:B------:R-:W-:Y:S02]  /*04a0*/  IMAD R14, R12.reuse, 0x4, R17 ;  /* 0x000000040c0e7824 */ /* 0x040fe400078e0211 */
[----:B------:R-:W-:Y:S01]  /*04b0*/  IMAD.WIDE.U32 R6, R19, 0x4, R4 ;  /* 0x0000000413067825 */ /* 0x000fe200078e0004 */
[----:B--2---:R-:W-:Y:S04]  /*04c0*/  STS [R15], R0 ;  /* 0x000000000f007388 */ /* 0x004fe80000000800 */
[----:B------:R0:W-:Y:S04]  /*04d0*/  STS [R14], R12 ;  /* 0x0000000c0e007388 */ /* 0x0001e80000000800 */
[----:B------:R-:W2:Y:S01]  /*04e0*/  LD.E R6, desc[UR36][R6.64] ;  /* 0x0000002406067980 */ /* 0x000ea2000c101900 */
[----:B------:R-:W-:-:S04]  /*04f0*/  VIADD R3, R12, 0x40 ;  /* 0x000000400c037836 */ /* 0x000fc80000000000 */
[----:B------:R-:W-:Y:S01]  /*0500*/  IMAD.WIDE.U32 R8, R3, 0x4, R4 ;  /* 0x0000000403087825 */ /* 0x000fe200078e0004 */
[----:B--2---:R1:W-:Y:S04]  /*0510*/  STS [R15+0x80], R6 ;  /* 0x000080060f007388 */ /* 0x0043e80000000800 */
[----:B------:R1:W-:Y:S04]  /*0520*/  STS [R14+0x80], R19 ;  /* 0x000080130e007388 */ /* 0x0003e80000000800 */
[----:B------:R-:W2:Y:S01]  /*0530*/  LD.E R8, desc[UR36][R8.64] ;  /* 0x0000002408087980 */ /* 0x000ea2000c101900 */
[----:B------:R-:W-:-:S04]  /*0540*/  VIADD R13, R12, 0x60 ;  /* 0x000000600c0d7836 */ /* 0x000fc80000000000 */
[----:B------:R-:W-:Y:S01]  /*0550*/  IMAD.WIDE.U32 R10, R13, 0x4, R4 ;  /* 0x000000040d0a7825 */ /* 0x000fe200078e0004 */
[----:B--2---:R1:W-:Y:S04]  /*0560*/  STS [R15+0x100], R8 ;  /* 0x000100080f007388 */ /* 0x0043e80000000800 */
[----:B------:R1:W-:Y:S04]  /*0570*/  STS [R14+0x100], R3 ;  /* 0x000100030e007388 */ /* 0x0003e80000000800 */
[----:B------:R-:W2:Y:S01]  /*0580*/  LD.E R10, desc[UR36][R10.64] ;  /* 0x000000240a0a7980 */ /* 0x000ea2000c101900 */
[----:B0-----:R-:W-:-:S05]  /*0590*/  VIADD R12, R12, 0x80 ;  /* 0x000000800c0c7836 */ /* 0x001fca0000000000 */
[----:B------:R-:W-:Y:S01]  /*05a0*/  ISETP.GE.U32.AND P0, PT, R12, R26, PT ;  /* 0x0000001a0c00720c */ /* 0x000fe20003f06070 */
[----:B--2---:R1:W-:Y:S04]  /*05b0*/  STS [R15+0x180], R10 ;  /* 0x0001800a0f007388 */ /* 0x0043e80000000800 */
[----:B------:R1:W-:Y:S08]  /*05c0*/  STS [R14+0x180], R13 ;  /* 0x0001800d0e007388 */ /* 0x0003f00000000800 */
[----:B------:R-:W-:Y:S05]  /*05d0*/  @!P0 BRA `(.L_x_5) ;  /* 0xfffffffc00a08947 */ /* 0x000fea000383ffff */
.L_x_1:
[----:B------:R-:W-:Y:S05]  /*05e0*/  BSYNC.RECONVERGENT B0 ;  /* 0x0000000000007941 */ /* 0x000fea0003800200 */
.L_x_0:
[----:B------:R-:W-:Y:S01]  /*05f0*/  MOV R0, 0x0 ;  /* 0x0000000000007802 */ /* 0x000fe20000000f00 */
[----:B------:R-:W-:Y:S02]  /*0600*/  IMAD.SHL.U32 R16, R34, 0x4, RZ ;  /* 0x0000000422107824 */ /* 0x000fe400078e00ff */
[----:B-----5:R-:W-:Y:S01]  /*0610*/  IMAD.MOV.U32 R5, RZ, RZ, RZ ;  /* 0x000000ffff057224 */ /* 0x020fe200078e00ff */
[----:B-1----:R0:W1:Y:S01]  /*0620*/  LDC.64 R6, c[0x4][R0] ;  /* 0x0100000000067b82 */ /* 0x0020620000000a00 */
[----:B------:R-:W-:-:S07]  /*0630*/  IMAD.MOV.U32 R4, RZ, RZ, R16 ;  /* 0x000000ffff047224 */ /* 0x000fce00078e0010 */
[----:B------:R-:W-:-:S07]  /*0640*/  LEPC R20, `(.L_x_6) ;  /* 0x000000001014794e */ /* 0x000fce0000000000 */
[----:B01----:R-:W-:Y:S05]  /*0650*/  CALL.ABS.NOINC R6 ;  /* 0x0000000006007343 */ /* 0x003fea0003c00000 */
.L_x_6:
[----:B------:R-:W-:-:S13]  /*0660*/  ISETP.GE.U32.AND P0, PT, R24, 0x20, PT ;  /* 0x000000201800780c */ /* 0x000fda0003f06070 */
[----:B------:R-:W-:Y:S05]  /*0670*/  @!P0 BRA `(.L_x_7) ;  /* 0x0000000000c88947 */ /* 0x000fea0003800000 */
[----:B------:R-:W-:Y:S01]  /*0680*/  ISETP.GT.U32.AND P0, PT, R16, RZ, PT ;  /* 0x000000ff1000720c */ /* 0x000fe20003f04070 */
[----:B------:R-:W-:Y:S02]  /*0690*/  IMAD.MOV.U32 R9, RZ, RZ, RZ ;  /* 0x000000ffff097224 */ /* 0x000fe400078e00ff */
[----:B------:R-:W-:Y:S01]  /*06a0*/  IMAD.MOV.U32 R11, RZ, RZ, RZ ;  /* 0x000000ffff0b7224 */ /* 0x000fe200078e00ff */
[----:B------:R-:W-:-:S13]  /*06b0*/  ISETP.GT.U32.AND.EX P0, PT, RZ, RZ, PT, P0 ;  /* 0x000000ffff00720c */ /* 0x000fda0003f04100 */
[----:B------:R-:W-:Y:S01]  /*06c0*/  @!P0 IADD3 R6, P1, PT, R9, R4, RZ ;  /* 0x0000000409068210 */ /* 0x000fe20007f3e0ff */
[----:B------:R-:W-:-:S04]  /*06d0*/  @!P0 IMAD.MOV.U32 R9, RZ, RZ, 0x1 ;  /* 0x00000001ff098424 */ /* 0x000fc800078e00ff */
[----:B------:R-:W-:Y:S01]  /*06e0*/  @!P0 IMAD.X R7, R11, 0x1, R5, P1 ;  /* 0x000000010b078824 */ /* 0x000fe200008e0605 */
[CC--:B------:R-:W-:Y:S01]  /*06f0*/  IADD3 R0, P3, PT, R16.reuse, -R9.reuse, RZ ;  /* 0x8000000910007210 */ /* 0x0c0fe20007f7e0ff */
[----:B------:R-:W-:Y:S01]  /*0700*/  @!P0 IMAD.MOV.U32 R11, RZ, RZ, RZ ;  /* 0x000000ffff0b8224 */ /* 0x000fe200078e00ff */
[----:B------:R-:W-:Y:S02]  /*0710*/  ISETP.GT.U32.AND P1, PT, R16, R9, PT ;  /* 0x000000091000720c */ /* 0x000fe40003f24070 */
[----:B------:R-:W-:Y:S01]  /*0720*/  ISETP.LE.U32.AND P2, PT, R0, 0x3, PT ;  /* 0x000000030000780c */ /* 0x000fe20003f43070 */
[----:B------:R-:W-:Y:S01]  /*0730*/  IMAD.X R0, RZ, RZ, ~R11, P3 ;  /* 0x000000ffff007224 */ /* 0x000fe200018e0e0b */
[----:B------:R0:W-:Y:S01]  /*0740*/  @!P0 ST.E.U8 desc[UR36][R6.64], RZ ;  /* 0x000000ff06008985 */ /* 0x0001e2000c101124 */
[----:B------:R-:W-:-:S04]  /*0750*/  ISETP.GT.U32.AND.EX P1, PT, RZ, R11, PT, P1 ;  /* 0x0000000bff00720c */ /* 0x000fc80003f24110 */
[----:B------:R-:W-:-:S13]  /*0760*/  ISETP.LE.U32.OR.EX P1, PT, R0, RZ, !P1, P2 ;  /* 0x000000ff0000720c */ /* 0x000fda0004f23520 */
[----:B0-----:R-:W-:Y:S05]  /*0770*/  @P1 BRA `(.L_x_8) ;  /* 0x0000000000401947 */ /* 0x001fea0003800000 */
[----:B------:R-:W-:Y:S01]  /*0780*/  IADD3 R0, P1, PT, R16, -0x3, RZ ;  /* 0xfffffffd10007810 */ /* 0x000fe20007f3e0ff */
[----:B------:R-:W-:Y:S01]  /*0790*/  BSSY.RECONVERGENT B0, `(.L_x_8) ;  /* 0x000000e000007945 */ /* 0x000fe20003800200 */
[----:B------:R-:W-:Y:S02]  /*07a0*/  PLOP3.LUT P0, PT, PT, PT, PT, 0x8, 0x80 ;  /* 0x000000000080781c */ /* 0x000fe40003f0e170 */
[----:B------:R-:W-:-:S11]  /*07b0*/  IADD3.X R3, PT, PT, RZ, -0x1, RZ, P1, !PT ;  /* 0xffffffffff037810 */ /* 0x000fd60000ffe4ff */
.L_x_9:
[C---:B0-----:R-:W-:Y:S02]  /*07c0*/  IADD3 R6, P1, PT, R9.reuse, R4, RZ ;  /* 0x0000000409067210 */ /* 0x041fe40007f3e0ff */
[----:B------:R-:W-:-:S03]  /*07d0*/  IADD3 R9, P2, PT, R9, 0x4, RZ ;  /* 0x0000000409097810 */ /* 0x000fc60007f5e0ff */
[----:B------:R-:W-:Y:S01]  /*07e0*/  IMAD.X R7, R11, 0x1, R5, P1 ;  /* 0x000000010b077824 */ /* 0x000fe200008e0605 */
[----:B------:R-:W-:Y:S01]  /*07f0*/  ISETP.GE.U32.AND P1, PT, R9, R0, PT ;  /* 0x000000000900720c */ /* 0x000fe20003f26070 */
[----:B------:R-:W-:-:S03]  /*0800*/  IMAD.X R11, RZ, RZ, R11, P2 ;  /* 0x000000ffff0b7224 */ /* 0x000fc600010e060b */
[----:B------:R0:W-:Y:S02]  /*0810*/  ST.E.U8 desc[UR36][R6.64], RZ ;  /* 0x000000ff06007985 */ /* 0x0001e4000c101124 */
[----:B------:R-:W-:Y:S02]  /*0820*/  ISETP.GE.U32.AND.EX P1, PT, R11, R3, PT, P1 ;  /* 0x000000030b00720c */ /* 0x000fe40003f26110 */
[----:B------:R0:W-:Y:S04]  /*0830*/  ST.E.U8 desc[UR36][R6.64+0x1], RZ ;  /* 0x000001ff06007985 */ /* 0x0001e8000c101124 */
[----:B------:R0:W-:Y:S04]  /*0840*/  ST.E.U8 desc[UR36][R6.64+0x2], RZ ;  /* 0x000002ff06007985 */ /* 0x0001e8000c101124 */
[----:B------:R0:W-:Y:S03]  /*0850*/  ST.E.U8 desc[UR36][R6.64+0x3], RZ ;  /* 0x000003ff06007985 */ /* 0x0001e6000c101124 */
[----:B------:R-:W-:Y:S05]  /*0860*/  @!P1 BRA `(.L_x_9) ;  /* 0xfffffffc00d49947 */ /* 0x000fea000383ffff */
[----:B------:R-:W-:Y:S05]  /*0870*/  BSYNC.RECONVERGENT B0 ;  /* 0x0000000000007941 */ /* 0x000fea0003800200 */
.L_x_8:
[CC--:B------:R-:W-:Y:S02]  /*0880*/  IADD3 R0, P3, PT, R16.reuse, -R9.reuse, RZ ;  /* 0x8000000910007210 */ /* 0x0c0fe40007f7e0ff */
[----:B------:R-:W-:Y:S02]  /*0890*/  ISETP.GT.U32.AND P2, PT, R16, R9, PT ;  /* 0x000000091000720c */ /* 0x000fe40003f44070 */
[----:B------:R-:W-:Y:S01]  /*08a0*/  ISETP.LE.U32.AND P1, PT, R0, 0x1, PT ;  /* 0x000000010000780c */ /* 0x000fe20003f23070 */
[----:B------:R-:W-:Y:S01]  /*08b0*/  IMAD.X R0, RZ, RZ, ~R11, P3 ;  /* 0x000000ffff007224 */ /* 0x000fe200018e0e0b */
[----:B------:R-:W-:-:S04]  /*08c0*/  ISETP.GT.U32.AND.EX P2, PT, RZ, R11, PT, P2 ;  /* 0x0000000bff00720c */ /* 0x000fc80003f44120 */
[----:B------:R-:W-:-:S13]  /*08d0*/  ISETP.LE.U32.OR.EX P1, PT, R0, RZ, !P2, P1 ;  /* 0x000000ff0000720c */ /* 0x000fda0005723510 */
[C---:B------:R-:W-:Y:S02]  /*08e0*/  @!P1 IADD3 R12, P2, PT, R9.reuse, R4, RZ ;  /* 0x00000004090c9210 */ /* 0x040fe40007f5e0ff */
[----:B------:R-:W-:Y:S02]  /*08f0*/  @!P1 IADD3 R9, P3, PT, R9, 0x2, RZ ;  /* 0x0000000209099810 */ /* 0x000fe40007f7e0ff */
[----:B------:R-:W-:Y:S01]  /*0900*/  @!P1 PLOP3.LUT P0, PT, PT, PT, PT, 0x8, 0x80 ;  /* 0x000000000080981c */ /* 0x000fe20003f0e170 */
[----:B------:R-:W-:Y:S01]  /*0910*/  @!P1 IMAD.X R13, R11, 0x1, R5, P2 ;  /* 0x000000010b0d9824 */ /* 0x000fe200010e0605 */
[----:B------:R-:W-:Y:S01]  /*0920*/  ISETP.LT.U32.AND P2, PT, R9, R16, PT ;  /* 0x000000100900720c */ /* 0x000fe20003f41070 */
[----:B------:R-:W-:-:S03]  /*0930*/  @!P1 IMAD.X R11, RZ, RZ, R11, P3 ;  /* 0x000000ffff0b9224 */ /* 0x000fc600018e060b */
[----:B------:R1:W-:Y:S02]  /*0940*/  @!P1 ST.E.U8 desc[UR36][R12.64], RZ ;  /* 0x000000ff0c009985 */ /* 0x0003e4000c101124 */
[----:B------:R-:W-:Y:S02]  /*0950*/  ISETP.LT.U32.OR.EX P0, PT, R11, RZ, P0, P2 ;  /* 0x000000ff0b00720c */ /* 0x000fe40000701520 */
[----:B------:R1:W-:Y:S11]  /*0960*/  @!P1 ST.E.U8 desc[UR36][R12.64+0x1], RZ ;  /* 0x000001ff0c009985 */ /* 0x0003f6000c101124 */
[----:B0-----:R-:W-:-:S05]  /*0970*/  @P0 IADD3 R6, P2, PT, R9, R4, RZ ;  /* 0x0000000409060210 */ /* 0x001fca0007f5e0ff */
[----:B------:R-:W-:-:S05]  /*0980*/  @P0 IMAD.X R7, R11, 0x1, R5, P2 ;  /* 0x000000010b070824 */ /* 0x000fca00010e0605 */
[----:B------:R1:W-:Y:S03]  /*0990*/  @P0 ST.E.U8 desc[UR36][R6.64], RZ ;  /* 0x000000ff06000985 */ /* 0x0003e6000c101124 */
.L_x_7:
[----:B------:R-:W0:Y:S01]  /*09a0*/  LDC R40, c[0x0][0x3a0] ;  /* 0x0000e800ff287b82 */ /* 0x000e220000000800 */
[-C--:B------:R-:W-:Y:S01]  /*09b0*/  LOP3.LUT R3, RZ, R27.reuse, RZ, 0x33, !PT ;  /* 0x0000001bff037212 */ /* 0x080fe200078e33ff */
[----:B------:R-:W-:Y:S01]  /*09c0*/  VIADD R36, R26, 0xffffffff ;  /* 0xffffffff1a247836 */ /* 0x000fe20000000000 */
[----:B-1----:R-:W-:Y:S01]  /*09d0*/  IADD3 R7, P1, PT, -R30, R27, RZ ;  /* 0x0000001b1e077210 */ /* 0x002fe20007f3e1ff */
[----:B------:R-:W-:Y:S01]  /*09e0*/  IMAD R34, R34, R33, RZ ;  /* 0x0000002122227224 */ /* 0x000fe200078e02ff */
[----:B------:R-:W-:Y:S01]  /*09f0*/  IADD3 R46, P0, PT, R26, R3, RZ ;  /* 0x000000031a2e7210 */ /* 0x000fe20007f1e0ff */
[----:B------:R-:W-:Y:S01]  /*0a00*/  IMAD.MOV.U32 R37, RZ, RZ, RZ ;  /* 0x000000ffff257224 */ /* 0x000fe200078e00ff */
[----:B------:R-:W-:Y:S01]  /*0a10*/  IADD3 R35, P5, PT, R27, 0x40, RZ ;  /* 0x000000401b237810 */ /* 0x000fe20007fbe0ff */
[----:B------:R-:W1:Y:S01]  /*0a20*/  LDC R8, c[0x0][0x398] ;  /* 0x0000e600ff087b82 */ /* 0x000e620000000800 */
[----:B------:R-:W-:Y:S01]  /*0a30*/  IMAD.X R0, RZ, RZ, -0x1, P1 ;  /* 0xffffffffff007424 */ /* 0x000fe200008e06ff */
[----:B------:R-:W-:Y:S01]  /*0a40*/  ISETP.NE.AND P2, PT, R29, 0x1f, PT ;  /* 0x0000001f1d00780c */ /* 0x000fe20003f45270 */
[----:B------:R-:W-:Y:S01]  /*0a50*/  IMAD.X R9, RZ, RZ, -0x1, P0 ;  /* 0xffffffffff097424 */ /* 0x000fe200000e06ff */
[----:B------:R-:W-:Y:S01]  /*0a60*/  IADD3 R11, P0, PT, R27, 0x20, RZ ;  /* 0x000000201b0b7810 */ /* 0x000fe20007f1e0ff */
[----:B------:R-:W-:Y:S01]  /*0a70*/  IMAD.X R39, RZ, RZ, RZ, P5 ;  /* 0x000000ffff277224 */ /* 0x000fe200028e06ff */
[----:B------:R-:W-:-:S02]  /*0a80*/  IADD3 R13, P5, PT, -R30, R35, RZ ;  /* 0x000000231e0d7210 */ /* 0x000fc40007fbe1ff */
[----:B------:R-:W-:Y:S01]  /*0a90*/  ISETP.NE.U32.AND P1, PT, R11, R36, PT ;  /* 0x000000240b00720c */ /* 0x000fe20003f25070 */
[----:B------:R-:W-:Y:S01]  /*0aa0*/  IMAD.X R38, RZ, RZ, RZ, P0 ;  /* 0x000000ffff267224 */ /* 0x000fe200000e06ff */
[----:B------:R-:W-:Y:S02]  /*0ab0*/  IADD3 R11, P6, PT, -R30, R11, RZ ;  /* 0x0000000b1e0b7210 */ /* 0x000fe40007fde1ff */
[----:B------:R-:W-:Y:S02]  /*0ac0*/  IADD3.X R6, PT, PT, R39, -0x1, RZ, P5, !PT ;  /* 0xffffffff27067810 */ /* 0x000fe40002ffe4ff */
[----:B------:R-:W-:Y:S01]  /*0ad0*/  IADD3.X R10, PT, PT, R38, -0x1, RZ, P6, !PT ;  /* 0xffffffff260a7810 */ /* 0x000fe200037fe4ff */
[----:B0-----:R-:W-:Y:S01]  /*0ae0*/  VIADD R3, R40, 0xffffffff ;  /* 0xffffffff28037836 */ /* 0x001fe20000000000 */
[----:B------:R-:W-:Y:S02]  /*0af0*/  SHF.R.U64 R13, R13, 0x5, R6 ;  /* 0x000000050d0d7819 */ /* 0x000fe40000001206 */
[----:B------:R-:W-:-:S02]  /*0b00*/  SHF.R.U64 R11, R11, 0x5, R10 ;  /* 0x000000050b0b7819 */ /* 0x000fc4000000120a */
[----:B------:R-:W-:Y:S02]  /*0b10*/  ISETP.NE.AND P4, PT, R32, R3, PT ;  /* 0x000000032000720c */ /* 0x000fe40003f85270 */
[----:B------:R-:W-:Y:S01]  /*0b20*/  SHF.R.U64 R7, R7, 0x5, R0 ;  /* 0x0000000507077819 */ /* 0x000fe20000001200 */
[C---:B-1----:R-:W-:Y:S01]  /*0b30*/  IMAD R3, R8.reuse, 0x4, R17 ;  /* 0x0000000408037824 */ /* 0x042fe200078e0211 */
[----:B------:R-:W-:Y:S02]  /*0b40*/  SHF.R.U32.HI R10, RZ, 0x5, R10 ;  /* 0x00000005ff0a7819 */ /* 0x000fe4000001160a */
[----:B------:R-:W-:Y:S01]  /*0b50*/  SHF.R.U32.HI R6, RZ, 0x5, R6 ;  /* 0x00000005ff067819 */ /* 0x000fe20000011606 */
[----:B------:R-:W-:Y:S01]  /*0b60*/  IMAD R41, R8, 0x4, R3 ;  /* 0x0000000408297824 */ /* 0x000fe200078e0203 */
[-C--:B------:R-:W-:Y:S01]  /*0b70*/  LEA R18, P5, R11, R4.reuse, 0x2 ;  /* 0x000000040b127211 */ /* 0x080fe200078a10ff */
[----:B------:R-:W-:Y:S01]  /*0b80*/  IMAD.IADD R7, R34, 0x1, R7 ;  /* 0x0000000122077824 */ /* 0x000fe200078e0207 */
[----:B------:R-:W-:Y:S01]  /*0b90*/  LEA R20, P6, R13, R4, 0x2 ;  /* 0x000000040d147211 */ /* 0x000fe200078c10ff */
[----:B------:R-:W-:Y:S01]  /*0ba0*/  IMAD R40, R40, 0x4, R41 ;  /* 0x0000000428287824 */ /* 0x000fe200078e0229 */
[-C--:B------:R-:W-:Y:S01]  /*0bb0*/  LEA.HI.X R19, R11, R5.reuse, R10, 0x2, P5 ;  /* 0x000000050b137211 */ /* 0x080fe200028f140a */
[C---:B------:R-:W-:Y:S01]  /*0bc0*/  IMAD.IADD R11, R34.reuse, 0x1, R11 ;  /* 0x00000001220b7824 */ /* 0x040fe200078e020b */
[----:B------:R-:W-:Y:S01]  /*0bd0*/  LEA.HI.X R21, R13, R5, R6, 0x2, P6 ;  /* 0x000000050d157211 */ /* 0x000fe200030f1406 */
[----:B------:R-:W-:Y:S01]  /*0be0*/  IMAD.IADD R13, R34, 0x1, R13 ;  /* 0x00000001220d7824 */ /* 0x000fe200078e020d */
[----:B------:R-:W-:Y:S01]  /*0bf0*/  SHF.R.U64 R46, R46, 0x5, R9 ;  /* 0x000000052e2e7819 */ /* 0x000fe20000001209 */
[--C-:B------:R-:W-:Y:S01]  /*0c00*/  IMAD R7, R7, 0x4, R40.reuse ;  /* 0x0000000407077824 */ /* 0x100fe200078e0228 */
[-C--:B------:R-:W-:Y:S01]  /*0c10*/  ISETP.NE.U32.AND P0, PT, R35, R36.reuse, PT ;  /* 0x000000242300720c */ /* 0x080fe20003f05070 */
[--C-:B------:R-:W-:Y:S01]  /*0c20*/  IMAD R11, R11, 0x4, R40.reuse ;  /* 0x000000040b0b7824 */ /* 0x100fe200078e0228 */
[----:B------:R-:W-:Y:S01]  /*0c30*/  ISETP.NE.AND P3, PT, R27, R36, PT ;  /* 0x000000241b00720c */ /* 0x000fe20003f65270 */
[----:B------:R-:W-:Y:S01]  /*0c40*/  IMAD R13, R13, 0x4, R40 ;  /* 0x000000040d0d7824 */ /* 0x000fe200078e0228 */
[----:B------:R-:W-:Y:S01]  /*0c50*/  ISETP.NE.AND.EX P1, PT, R38, RZ, PT, P1 ;  /* 0x000000ff2600720c */ /* 0x000fe20003f25310 */
[----:B------:R-:W-:Y:S01]  /*0c60*/  VIADD R8, R41, 0x4 ;  /* 0x0000000429087836 */ /* 0x000fe20000000000 */
[----:B------:R-:W-:Y:S01]  /*0c70*/  ISETP.NE.AND.EX P0, PT, R39, RZ, PT, P0 ;  /* 0x000000ff2700720c */ /* 0x000fe20003f05300 */
[----:B------:R-:W-:Y:S01]  /*0c80*/  VIADD R9, R41, 0x8 ;  /* 0x0000000829097836 */ /* 0x000fe20000000000 */
[----:B------:R-:W-:Y:S01]  /*0c90*/  LEA R33, R33, UR38, 0x4 ;  /* 0x0000002621217c11 */ /* 0x000fe2000f8e20ff */
[C---:B------:R-:W-:Y:S01]  /*0ca0*/  VIADD R42, R41.reuse, 0xc ;  /* 0x0000000c292a7836 */ /* 0x040fe20000000000 */
[----:B------:R-:W-:Y:S01]  /*0cb0*/  SEL R0, R41, RZ, !P4 ;  /* 0x000000ff29007207 */ /* 0x000fe20006000000 */
[----:B------:R-:W-:Y:S01]  /*0cc0*/  VIADD R46, R46, 0x1 ;  /* 0x000000012e2e7836 */ /* 0x000fe20000000000 */
[----:B------:R-:W-:Y:S01]  /*0cd0*/  SEL R8, R8, RZ, !P4 ;  /* 0x000000ff08087207 */ /* 0x000fe20006000000 */
[----:B------:R-:W-:Y:S01]  /*0ce0*/  VIADD R43, R7, 0x10 ;  /* 0x00000010072b7836 */ /* 0x000fe20000000000 */
[----:B------:R-:W-:Y:S01]  /*0cf0*/  SEL R9, R9, RZ, !P4 ;  /* 0x000000ff09097207 */ /* 0x000fe20006000000 */
[----:B------:R-:W-:Y:S01]  /*0d00*/  VIADD R44, R11, 0x10 ;  /* 0x000000100b2c7836 */ /* 0x000fe20000000000 */
[----:B------:R-:W-:Y:S01]  /*0d10*/  SEL R42, R42, RZ, !P4 ;  /* 0x000000ff2a2a7207 */ /* 0x000fe20006000000 */
[----:B------:R-:W-:Y:S01]  /*0d20*/  VIADD R45, R13, 0x10 ;  /* 0x000000100d2d7836 */ /* 0x000fe20000000000 */
[----:B------:R-:W-:-:S02]  /*0d30*/  LOP3.LUT R46, R46, 0x3, RZ, 0xc0, !PT ;  /* 0x000000032e2e7812 */ /* 0x000fc400078ec0ff */
[----:B------:R-:W-:Y:S02]  /*0d40*/  @P2 SEL R43, R43, RZ, !P3 ;  /* 0x000000ff2b2b2207 */ /* 0x000fe40005800000 */
[----:B------:R-:W-:Y:S02]  /*0d50*/  @P2 SEL R44, R44, RZ, !P1 ;  /* 0x000000ff2c2c2207 */ /* 0x000fe40004800000 */
[----:B------:R-:W-:-:S07]  /*0d60*/  @P2 SEL R45, R45, RZ, !P0 ;  /* 0x000000ff2d2d2207 */ /* 0x000fce0004000000 */
.L_x_40:
[----:B------:R-:W-:Y:S01]  /*0d70*/  ISETP.GE.U32.AND P0, PT, R24, 0x20, PT ;  /* 0x000000201800780c */ /* 0x000fe20003f06070 */
[----:B------:R-:W-:Y:S02]  /*0d80*/  IMAD.MOV.U32 R48, RZ, RZ, R25 ;  /* 0x000000ffff307224 */ /* 0x000fe400078e0019 */
[----:B------:R-:W-:Y:S01]  /*0d90*/  IMAD.MOV.U32 R50, RZ, RZ, R17 ;  /* 0x000000ffff327224 */ /* 0x000fe200078e0011 */
[----:B------:R-:W-:Y:S01]  /*0da0*/  MOV R17, R3 ;  /* 0x0000000300117202 */ /* 0x000fe20000000f00 */
[----:B------:R-:W-:-:S08]  /*0db0*/  IMAD.MOV.U32 R25, RZ, RZ, R2 ;  /* 0x000000ffff197224 */ /* 0x000fd000078e0002 */
[----:B---34-:R-:W-:Y:S05]  /*0dc0*/  @!P0 BRA `(.L_x_10) ;  /* 0x0000000400308947 */ /* 0x018fea0003800000 */
[----:B------:R-:W-:Y:S01]  /*0dd0*/  ISETP.GE.U32.AND P0, PT, R24, 0x200, PT ;  /* 0x000002001800780c */ /* 0x000fe20003f06070 */
[----:B------:R-:W-:Y:S01]  /*0de0*/  IMAD.MOV.U32 R7, RZ, RZ, RZ ;  /* 0x000000ffff077224 */ /* 0x000fe200078e00ff */
[----:B------:R-:W-:-:S11]  /*0df0*/  SHF.R.U32.HI R11, RZ, 0x5, R24 ;  /* 0x00000005ff0b7819 */ /* 0x000fd60000011618 */
[----:B------:R-:W-:Y:S05]  /*0e00*/  @!P0 BRA `(.L_x_11) ;  /* 0x00000000007c8947 */ /* 0x000fea0003800000 */
[----:B------:R-:W-:Y:S01]  /*0e10*/  VIMNMX.U32 R2, PT, PT, R11, 0x1, !PT ;  /* 0x000000010b027848 */ /* 0x000fe20007fe0000 */
[----:B------:R-:W-:Y:S01]  /*0e20*/  BSSY.RECONVERGENT B0, `(.L_x_12) ;  /* 0x000001c000007945 */ /* 0x000fe20003800200 */
[----:B------:R-:W-:Y:S02]  /*0e30*/  IADD3 R7, P0, PT, R4, 0x20, RZ ;  /* 0x0000002004077810 */ /* 0x000fe40007f1e0ff */
[----:B------:R-:W-:-:S03]  /*0e40*/  LOP3.LUT R12, R2, 0x7fffff0, RZ, 0xc0, !PT ;  /* 0x07fffff0020c7812 */ /* 0x000fc600078ec0ff */
[----:B------:R-:W-:Y:S02]  /*0e50*/  IMAD.X R10, RZ, RZ, R5, P0 ;  /* 0x000000ffff0a7224 */ /* 0x000fe400000e0605 */
[----:B------:R-:W-:-:S07]  /*0e60*/  IMAD.MOV R6, RZ, RZ, -R12 ;  /* 0x000000ffff067224 */ /* 0x000fce00078e0a0c */
.L_x_13:
[----:B0-----:R-:W-:Y:S02]  /*0e70*/  IMAD.MOV.U32 R2, RZ, RZ, R7 ;  /* 0x000000ffff027224 */ /* 0x001fe400078e0007 */
[----:B------:R-:W-:Y:S02]  /*0e80*/  IMAD.MOV.U32 R3, RZ, RZ, R10 ;  /* 0x000000ffff037224 */ /* 0x000fe400078e000a */
[----:B------:R-:W-:Y:S01]  /*0e90*/  VIADD R6, R6, 0x10 ;  /* 0x0000001006067836 */ /* 0x000fe20000000000 */
[----:B------:R-:W-:Y:S02]  /*0ea0*/  IADD3 R7, P1, PT, R2, 0x40, RZ ;  /* 0x0000004002077810 */ /* 0x000fe40007f3e0ff */
[----:B------:R0:W-:Y:S02]  /*0eb0*/  ST.E desc[UR36][R2.64+-0x20], RZ ;  /* 0xffffe0ff02007985 */ /* 0x0001e4000c101924 */
[----:B------:R-:W-:Y:S01]  /*0ec0*/  ISETP.NE.AND P0, PT, R6, RZ, PT ;  /* 0x000000ff0600720c */ /* 0x000fe20003f05270 */
[----:B------:R-:W-:Y:S01]  /*0ed0*/  IMAD.X R10, RZ, RZ, R3, P1 ;  /* 0x000000ffff0a7224 */ /* 0x000fe200008e0603 */
[----:B------:R0:W-:Y:S04]  /*0ee0*/  ST.E desc[UR36][R2.64+-0x1c], RZ ;  /* 0xffffe4ff02007985 */ /* 0x0001e8000c101924 */
        /* <DEDUP_REMOVED lines=13> */
[----:B------:R0:W-:Y:S01]  /*0fc0*/  ST.E desc[UR36][R2.64+0x1c], RZ ;  /* 0x00001cff02007985 */ /* 0x0001e2000c101924 */
[----:B------:R-:W-:Y:S05]  /*0fd0*/  @P0 BRA `(.L_x_13) ;  /* 0xfffffffc00a40947 */ /* 0x000fea000383ffff */
[----:B------:R-:W-:Y:S05]  /*0fe0*/  BSYNC.RECONVERGENT B0 ;  /* 0x0000000000007941 */ /* 0x000fea0003800200 */
.L_x_12:
[----:B------:R-:W-:-:S07]  /*0ff0*/  IMAD.MOV.U32 R7, RZ, RZ, R12 ;  /* 0x000000ffff077224 */ /* 0x000fce00078e000c */
.L_x_11:
[----:B------:R-:W-:-:S04]  /*1000*/  VIMNMX.U32 R11, PT, PT, R11, 0x1, !PT ;  /* 0x000000010b0b7848 */ /* 0x000fc80007fe0000 */
[----:B0-----:R-:W-:-:S04]  /*1010*/  LOP3.LUT R2, R11, 0xf, RZ, 0xc0, !PT ;  /* 0x0000000f0b027812 */ /* 0x001fc800078ec0ff */
[----:B------:R-:W-:-:S13]  /*1020*/  ISETP.NE.AND P0, PT, R2, RZ, PT ;  /* 0x000000ff0200720c */ /* 0x000fda0003f05270 */
[----:B------:R-:W-:Y:S05]  /*1030*/  @!P0 BRA `(.L_x_10) ;  /* 0x0000000000948947 */ /* 0x000fea0003800000 */
[----:B------:R-:W-:Y:S02]  /*1040*/  ISETP.GE.U32.AND P0, PT, R2, 0x8, PT ;  /* 0x000000080200780c */ /* 0x000fe40003f06070 */
[----:B------:R-:W-:-:S04]  /*1050*/  LOP3.LUT R6, R11, 0x7, RZ, 0xc0, !PT ;  /* 0x000000070b067812 */ /* 0x000fc800078ec0ff */
[----:B------:R-:W-:-:S07]  /*1060*/  ISETP.NE.AND P1, PT, R6, RZ, PT ;  /* 0x000000ff0600720c */ /* 0x000fce0003f25270 */
[----:B------:R-:W-:Y:S06]  /*1070*/  @!P0 BRA `(.L_x_14) ;  /* 0x0000000000288947 */ /* 0x000fec0003800000 */
[----:B------:R-:W-:-:S04]  /*1080*/  IMAD.WIDE.U32 R2, R7, 0x4, R4 ;  /* 0x0000000407027825 */ /* 0x000fc800078e0004 */
[----:B------:R-:W-:Y:S01]  /*1090*/  VIADD R7, R7, 0x8 ;  /* 0x0000000807077836 */ /* 0x000fe20000000000 */
[----:B------:R0:W-:Y:S04]  /*10a0*/  ST.E desc[UR36][R2.64], RZ ;  /* 0x000000ff02007985 */ /* 0x0001e8000c101924 */
[----:B------:R0:W-:Y:S04]  /*10b0*/  ST.E desc[UR36][R2.64+0x4], RZ ;  /* 0x000004ff02007985 */ /* 0x0001e8000c101924 */
[----:B------:R0:W-:Y:S04]  /*10c0*/  ST.E desc[UR36][R2.64+0x8], RZ ;  /* 0x000008ff02007985 */ /* 0x0001e8000c101924 */
[----:B------:R0:W-:Y:S04]  /*10d0*/  ST.E desc[UR36][R2.64+0xc], RZ ;  /* 0x00000cff02007985 */ /* 0x0001e8000c101924 */
[----:B------:R0:W-:Y:S04]  /*10e0*/  ST.E desc[UR36][R2.64+0x10], RZ ;  /* 0x000010ff02007985 */ /* 0x0001e8000c101924 */
[----:B------:R0:W-:Y:S04]  /*10f0*/  ST.E desc[UR36][R2.64+0x14], RZ ;  /* 0x000014ff02007985 */ /* 0x0001e8000c101924 */
[----:B------:R0:W-:Y:S04]  /*1100*/  ST.E desc[UR36][R2.64+0x18], RZ ;  /* 0x000018ff02007985 */ /* 0x0001e8000c101924 */
[----:B------:R0:W-:Y:S02]  /*1110*/  ST.E desc[UR36][R2.64+0x1c], RZ ;  /* 0x00001cff02007985 */ /* 0x0001e4000c101924 */
.L_x_14:
[----:B------:R-:W-:Y:S05]  /*1120*/  @!P1 BRA `(.L_x_10) ;  /* 0x0000000000589947 */ /* 0x000fea0003800000 */
[----:B------:R-:W-:Y:S02]  /*1130*/  ISETP.GE.U32.AND P0, PT, R6, 0x4, PT ;  /* 0x000000040600780c */ /* 0x000fe40003f06070 */
[----:B------:R-:W-:-:S04]  /*1140*/  LOP3.LUT R11, R11, 0x3, RZ, 0xc0, !PT ;  /* 0x000000030b0b7812 */ /* 0x000fc800078ec0ff */
[----:B------:R-:W-:-:S07]  /*1150*/  ISETP.NE.AND P1, PT, R11, RZ, PT ;  /* 0x000000ff0b00720c */ /* 0x000fce0003f25270 */
[----:B------:R-:W-:Y:S06]  /*1160*/  @!P0 BRA `(.L_x_15) ;  /* 0x0000000000208947 */ /* 0x000fec0003800000 */
[----:B0-----:R-:W-:Y:S02]  /*1170*/  IMAD.MOV.U32 R2, RZ, RZ, R4 ;  /* 0x000000ffff027224 */ /* 0x001fe400078e0004 */
[----:B------:R-:W-:Y:S02]  /*1180*/  IMAD.MOV.U32 R3, RZ, RZ, R5 ;  /* 0x000000ffff037224 */ /* 0x000fe400078e0005 */
[----:B------:R-:W-:-:S04]  /*1190*/  IMAD.WIDE.U32 R2, R7, 0x4, R2 ;  /* 0x0000000407027825 */ /* 0x000fc800078e0002 */
[----:B------:R-:W-:Y:S01]  /*11a0*/  VIADD R7, R7, 0x4 ;  /* 0x0000000407077836 */ /* 0x000fe20000000000 */
[----:B------:R1:W-:Y:S04]  /*11b0*/  ST.E desc[UR36][R2.64], RZ ;  /* 0x000000ff02007985 */ /* 0x0003e8000c101924 */
[----:B------:R1:W-:Y:S04]  /*11c0*/  ST.E desc[UR36][R2.64+0x4], RZ ;  /* 0x000004ff02007985 */ /* 0x0003e8000c101924 */
[----:B------:R1:W-:Y:S04]  /*11d0*/  ST.E desc[UR36][R2.64+0x8], RZ ;  /* 0x000008ff02007985 */ /* 0x0003e8000c101924 */
[----:B------:R1:W-:Y:S02]  /*11e0*/  ST.E desc[UR36][R2.64+0xc], RZ ;  /* 0x00000cff02007985 */ /* 0x0003e4000c101924 */
.L_x_15:
[----:B------:R-:W-:Y:S05]  /*11f0*/  @!P1 BRA `(.L_x_10) ;  /* 0x0000000000249947 */ /* 0x000fea0003800000 */
[----:B01----:R-:W-:Y:S01]  /*1200*/  IMAD.MOV.U32 R2, RZ, RZ, R4 ;  /* 0x000000ffff027224 */ /* 0x003fe200078e0004 */
[----:B------:R-:W-:Y:S01]  /*1210*/  ISETP.NE.AND P0, PT, R11, 0x1, PT ;  /* 0x000000010b00780c */ /* 0x000fe20003f05270 */
[----:B------:R-:W-:Y:S02]  /*1220*/  IMAD.MOV.U32 R3, RZ, RZ, R5 ;  /* 0x000000ffff037224 */ /* 0x000fe400078e0005 */
[----:B------:R-:W-:-:S05]  /*1230*/  IMAD.WIDE.U32 R2, R7, 0x4, R2 ;  /* 0x0000000407027825 */ /* 0x000fca00078e0002 */
[----:B------:R2:W-:Y:S05]  /*1240*/  ST.E desc[UR36][R2.64], RZ ;  /* 0x000000ff02007985 */ /* 0x0005ea000c101924 */
[----:B------:R-:W-:Y:S05]  /*1250*/  @!P0 BRA `(.L_x_10) ;  /* 0x00000000000c8947 */ /* 0x000fea0003800000 */
[----:B------:R-:W-:Y:S01]  /*1260*/  ISETP.NE.AND P0, PT, R11, 0x2, PT ;  /* 0x000000020b00780c */ /* 0x000fe20003f05270 */
[----:B------:R3:W-:-:S12]  /*1270*/  ST.E desc[UR36][R2.64+0x4], RZ ;  /* 0x000004ff02007985 */ /* 0x0007d8000c101924 */
[----:B------:R3:W-:Y:S02]  /*1280*/  @P0 ST.E desc[UR36][R2.64+0x8], RZ ;  /* 0x000008ff02000985 */ /* 0x0007e4000c101924 */
.L_x_10:
[C---:B------:R-:W-:Y:S01]  /*1290*/  ISETP.GE.U32.AND P0, PT, R27.reuse, R26, PT ;  /* 0x0000001a1b00720c */ /* 0x040fe20003f06070 */
[----:B------:R-:W-:Y:S01]  /*12a0*/  BSSY B1, `(.L_x_16) ;  /* 0x0000174000017945 */ /* 0x000fe20003800000 */
[----:B------:R-:W-:-:S11]  /*12b0*/  IMAD R51, R27, 0x4, R48 ;  /* 0x000000041b337824 */ /* 0x000fd600078e0230 */
[----:B------:R-:W-:Y:S05]  /*12c0*/  @P0 BRA `(.L_x_17) ;  /* 0x0000001400c40947 */ /* 0x000fea0003800000 */
[----:B------:R-:W-:Y:S01]  /*12d0*/  ISETP.NE.U32.AND P0, PT, R46, RZ, PT ;  /* 0x000000ff2e00720c */ /* 0x000fe20003f05070 */
[----:B------:R-:W-:Y:S01]  /*12e0*/  BSSY B0, `(.L_x_18) ;  /* 0x0000086000007945 */ /* 0x000fe20003800000 */
[----:B------:R-:W-:Y:S02]  /*12f0*/  IMAD.MOV.U32 R49, RZ, RZ, R27 ;  /* 0x000000ffff317224 */ /* 0x000fe400078e001b */
[----:B------:R-:W-:Y:S01]  /*1300*/  ISETP.NE.AND.EX P0, PT, RZ, RZ, PT, P0 ;  /* 0x000000ffff00720c */ /* 0x000fe20003f05300 */
[----:B------:R-:W-:-:S12]  /*1310*/  IMAD.MOV.U32 R47, RZ, RZ, RZ ;  /* 0x000000ffff2f7224 */ /* 0x000fd800078e00ff */
[----:B------:R-:W-:Y:S05]  /*1320*/  @!P0 BRA `(.L_x_19) ;  /* 0x0000000800048947 */ /* 0x000fea0003800000 */
[----:B0123--:R-:W0:Y:S01]  /*1330*/  LDS R2, [R51] ;  /* 0x0000000033027984 */ /* 0x00fe220000000800 */
[----:B------:R-:W-:-:S05]  /*1340*/  IADD3 R3, P0, PT, -R30, R27, RZ ;  /* 0x0000001b1e037210 */ /* 0x000fca0007f1e1ff */
[----:B------:R-:W-:-:S05]  /*1350*/  IMAD.X R6, RZ, RZ, -0x1, P0 ;  /* 0xffffffffff067424 */ /* 0x000fca00000e06ff */
[--C-:B------:R-:W-:Y:S02]  /*1360*/  SHF.R.U64 R7, R3, 0x5, R6.reuse ;  /* 0x0000000503077819 */ /* 0x100fe40000001206 */
[----:B------:R-:W-:Y:S02]  /*1370*/  SHF.R.U32.HI R10, RZ, 0x5, R6 ;  /* 0x00000005ff0a7819 */ /* 0x000fe40000011606 */
[----:B------:R-:W-:-:S04]  /*1380*/  LEA R6, P0, R7, R4, 0x2 ;  /* 0x0000000407067211 */ /* 0x000fc800078010ff */
[----:B------:R-:W-:Y:S02]  /*1390*/  LEA.HI.X R7, R7, R5, R10, 0x2, P0 ;  /* 0x0000000507077211 */ /* 0x000fe400000f140a */
[----:B0-----:R-:W-:-:S04]  /*13a0*/  SHF.R.U32.HI R2, RZ, R37, R2 ;  /* 0x00000025ff027219 */ /* 0x001fc80000011602 */
[----:B------:R-:W-:-:S04]  /*13b0*/  LOP3.LUT R3, R2, 0x3, RZ, 0xc0, !PT ;  /* 0x0000000302037812 */ /* 0x000fc800078ec0ff */
[----:B------:R-:W-:-:S05]  /*13c0*/  IADD3 R2, P0, PT, R3, R6, RZ ;  /* 0x0000000603027210 */ /* 0x000fca0007f1e0ff */
[----:B------:R-:W-:-:S05]  /*13d0*/  IMAD.X R3, RZ, RZ, R7, P0 ;  /* 0x000000ffff037224 */ /* 0x000fca00000e0607 */
[----:B------:R-:W2:Y:S01]  /*13e0*/  LD.E.U8 R10, desc[UR36][R2.64] ;  /* 0x00000024020a7980 */ /* 0x000ea2000c101100 */
[----:B------:R-:W-:Y:S01]  /*13f0*/  UMOV UR4, 0xffffffff ;  /* 0xffffffff00047882 */ /* 0x000fe20000000000 */
[----:B--2---:R-:W-:-:S05]  /*1400*/  VIADD R11, R10, 0x1 ;  /* 0x000000010a0b7836 */ /* 0x004fca0000000000 */
[----:B------:R0:W-:Y:S04]  /*1410*/  ST.E.U8 desc[UR36][R2.64], R11 ;  /* 0x0000000b02007985 */ /* 0x0001e8000c101124 */
[----:B------:R0:W5:Y:S01]  /*1420*/  LD.E R10, desc[UR36][R6.64] ;  /* 0x00000024060a7980 */ /* 0x000162000c101900 */
[C---:B------:R-:W-:Y:S02]  /*1430*/  ISETP.GE.U32.AND P1, PT, R29.reuse, 0x10, PT ;  /* 0x000000101d00780c */ /* 0x040fe40003f26070 */
[C---:B------:R-:W-:Y:S02]  /*1440*/  ISETP.GE.U32.AND P2, PT, R29.reuse, 0x8, PT ;  /* 0x000000081d00780c */ /* 0x040fe40003f46070 */
[C---:B------:R-:W-:Y:S02]  /*1450*/  ISETP.GE.U32.AND P3, PT, R29.reuse, 0x4, PT ;  /* 0x000000041d00780c */ /* 0x040fe40003f66070 */
[----:B------:R-:W-:-:S02]  /*1460*/  ISETP.GE.U32.AND P4, PT, R29, 0x2, PT ;  /* 0x000000021d00780c */ /* 0x000fc40003f86070 */
[----:B------:R-:W-:Y:S01]  /*1470*/  ISETP.NE.AND P5, PT, R29, RZ, PT ;  /* 0x000000ff1d00720c */ /* 0x000fe20003fa5270 */
[----:B0-----:R-:W-:-:S12]  /*1480*/  BRA.DIV UR4, `(.L_x_20) ;  /* 0x0000003204947947 */ /* 0x001fd8000b800000 */
[----:B-----5:R-:W0:Y:S02]  /*1490*/  SHFL.UP PT, R14, R10, 0x1, RZ ;  /* 0x042000000a0e7989 */ /* 0x020e2400000e00ff */
[----:B0-----:R-:W-:-:S05]  /*14a0*/  SEL R3, R14, RZ, P5 ;  /* 0x000000ff0e037207 */ /* 0x001fca0002800000 */
[----:B------:R-:W-:-:S05]  /*14b0*/  IMAD.IADD R2, R10, 0x1, R3 ;  /* 0x000000010a027824 */ /* 0x000fca00078e0203 */
[----:B------:R-:W0:Y:S02]  /*14c0*/  SHFL.UP PT, R14, R2, 0x2, RZ ;  /* 0x04400000020e7989 */ /* 0x000e2400000e00ff */
        /* <DEDUP_REMOVED lines=8> */
[----:B------:R0:W1:Y:S02]  /*1550*/  SHFL.UP PT, R14, R22, 0x10, RZ ;  /* 0x06000000160e7989 */ /* 0x00006400000e00ff */
.L_x_47:
[----:B------:R-:W2:Y:S01]  /*1560*/  S2R R3, SR_CgaCtaId ;  /* 0x0000000000037919 */ /* 0x000ea20000008800 */
[----:B------:R-:W-:Y:S01]  /*1570*/  MOV R2, 0x400 ;  /* 0x0000040000027802 */ /* 0x000fe20000000f00 */
[----:B------:R-:W-:Y:S01]  /*1580*/  VIADD R36, R26, 0xffffffff ;  /* 0xffffffff1a247836 */ /* 0x000fe20000000000 */
[----:B------:R-:W3:Y:S01]  /*1590*/  S2R R11, SR_SWINHI ;  /* 0x00000000000b7919 */ /* 0x000ee20000002f00 */
[----:B------:R-:W-:-:S03]  /*15a0*/  VIADD R49, R27, 0x20 ;  /* 0x000000201b317836 */ /* 0x000fc60000000000 */
[----:B------:R-:W-:Y:S01]  /*15b0*/  ISETP.NE.AND P6, PT, R27, R36, PT ;  /* 0x000000241b00720c */ /* 0x000fe20003fc5270 */
[----:B------:R-:W-:-:S03]  /*15c0*/  IMAD.MOV.U32 R47, RZ, RZ, R38 ;  /* 0x000000ffff2f7224 */ /* 0x000fc600078e0026 */
[----:B------:R-:W-:Y:S02]  /*15d0*/  ISETP.NE.AND P6, PT, R29, 0x1f, P6 ;  /* 0x0000001f1d00780c */ /* 0x000fe400037c5270 */
[----:B--2---:R-:W-:-:S04]  /*15e0*/  LEA R2, R3, R2, 0x18 ;  /* 0x0000000203027211 */ /* 0x004fc800078ec0ff */
[----:B------:R-:W-:Y:S02]  /*15f0*/  MOV R2, R2 ;  /* 0x0000000200027202 */ /* 0x000fe40000000f00 */
[----:B---3--:R-:W-:Y:S02]  /*1600*/  MOV R3, R11 ;  /* 0x0000000b00037202 */ /* 0x008fe40000000f00 */
[----:B-1----:R-:W-:Y:S02]  /*1610*/  SEL R11, R14, RZ, P1 ;  /* 0x000000ff0e0b7207 */ /* 0x002fe40000800000 */
[----:B------:R-:W-:-:S03]  /*1620*/  ISETP.EQ.U32.AND P0, PT, R2, RZ, PT ;  /* 0x000000ff0200720c */ /* 0x000fc60003f02070 */
[----:B0-----:R-:W-:Y:S01]  /*1630*/  IMAD.IADD R22, R22, 0x1, R11 ;  /* 0x0000000116167824 */ /* 0x001fe200078e020b */
[----:B------:R-:W-:-:S03]  /*1640*/  ISETP.EQ.OR.EX P6, PT, R3, RZ, P6, P0 ;  /* 0x000000ff0300720c */ /* 0x000fc600037c2700 */
[----:B------:R-:W-:-:S10]  /*1650*/  IMAD.IADD R11, R22, 0x1, -R10 ;  /* 0x00000001160b7824 */ /* 0x000fd400078e0a0a */
[----:B------:R4:W-:Y:S01]  /*1660*/  @!P6 STS [R43], R22 ;  /* 0x000000162b00e388 */ /* 0x0009e20000000800 */
[----:B------:R-:W-:-:S03]  /*1670*/  ISETP.NE.U32.AND P6, PT, R46, 0x1, PT ;  /* 0x000000012e00780c */ /* 0x000fc60003fc5070 */
[----:B------:R4:W-:Y:S01]  /*1680*/  ST.E desc[UR36][R6.64], R11 ;  /* 0x0000000b06007985 */ /* 0x0009e2000c101924 */
[----:B------:R-:W-:-:S13]  /*1690*/  ISETP.NE.AND.EX P6, PT, RZ, RZ, PT, P6 ;  /* 0x000000ffff00720c */ /* 0x000fda0003fc5360 */
[----:B----4-:R-:W-:Y:S05]  /*16a0*/  @!P6 BRA `(.L_x_19) ;  /* 0x000000040024e947 */ /* 0x010fea0003800000 */
[----:B------:R-:W0:Y:S02]  /*16b0*/  LDS R6, [R51+0x80] ;  /* 0x0000800033067984 */ /* 0x000e240000000800 */
        /* <DEDUP_REMOVED lines=9> */
[----:B------:R-:W-:Y:S05]  /*1750*/  BRA.DIV UR4, `(.L_x_21) ;  /* 0x0000003204707947 */ /* 0x000fea000b800000 */
[----:B-----5:R-:W1:Y:S02]  /*1760*/  SHFL.UP PT, R14, R10, 0x1, RZ ;  /* 0x042000000a0e7989 */ /* 0x020e6400000e00ff */
[----:B-1----:R-:W-:-:S05]  /*1770*/  SEL R13, R14, RZ, P5 ;  /* 0x000000ff0e0d7207 */ /* 0x002fca0002800000 */
[----:B------:R-:W-:-:S05]  /*1780*/  IMAD.IADD R13, R10, 0x1, R13 ;  /* 0x000000010a0d7824 */ /* 0x000fca00078e020d */
[----:B------:R-:W0:Y:S02]  /*1790*/  SHFL.UP PT, R14, R13, 0x2, RZ ;  /* 0x044000000d0e7989 */ /* 0x000e2400000e00ff */
[----:B0-----:R-:W-:-:S04]  /*17a0*/  SEL R6, R14, RZ, P4 ;  /* 0x000000ff0e067207 */ /* 0x001fc80002000000 */
[----:B------:R-:W-:-:S05]  /*17b0*/  IADD3 R6, PT, PT, R13, R6, RZ ;  /* 0x000000060d067210 */ /* 0x000fca0007ffe0ff */
[----:B------:R-:W0:Y:S02]  /*17c0*/  SHFL.UP PT, R14, R6, 0x4, RZ ;  /* 0x04800000060e7989 */ /* 0x000e2400000e00ff */
[----:B0-----:R-:W-:-:S05]  /*17d0*/  SEL R7, R14, RZ, P3 ;  /* 0x000000ff0e077207 */ /* 0x001fca0001800000 */
[----:B------:R-:W-:-:S05]  /*17e0*/  IMAD.IADD R7, R6, 0x1, R7 ;  /* 0x0000000106077824 */ /* 0x000fca00078e0207 */
[----:B------:R-:W0:Y:S02]  /*17f0*/  SHFL.UP PT, R14, R7, 0x8, RZ ;  /* 0x05000000070e7989 */ /* 0x000e2400000e00ff */
[----:B0-----:R-:W-:-:S05]  /*1800*/  SEL R14, R14, RZ, P2 ;  /* 0x000000ff0e0e7207 */ /* 0x001fca0001000000 */
[----:B------:R-:W-:-:S05]  /*1810*/  IMAD.IADD R16, R7, 0x1, R14 ;  /* 0x0000000107107824 */ /* 0x000fca00078e020e */
[----:B------:R0:W1:Y:S02]  /*1820*/  SHFL.UP PT, R14, R16, 0x10, RZ ;  /* 0x06000000100e7989 */ /* 0x00006400000e00ff */
.L_x_54:
[----:B------:R-:W-:Y:S01]  /*1830*/  ISETP.NE.U32.AND P6, PT, R49, R36, PT ;  /* 0x000000243100720c */ /* 0x000fe20003fc5070 */
[----:B------:R-:W-:Y:S01]  /*1840*/  IMAD.MOV.U32 R49, RZ, RZ, R35 ;  /* 0x000000ffff317224 */ /* 0x000fe200078e0023 */
[----:B-1----:R-:W-:Y:S01]  /*1850*/  SEL R7, R14, RZ, P1 ;  /* 0x000000ff0e077207 */ /* 0x002fe20000800000 */
[----:B------:R-:W-:Y:S01]  /*1860*/  IMAD.MOV.U32 R47, RZ, RZ, R39 ;  /* 0x000000ffff2f7224 */ /* 0x000fe200078e0027 */
[----:B------:R-:W-:-:S03]  /*1870*/  ISETP.NE.AND.EX P6, PT, R38, RZ, PT, P6 ;  /* 0x000000ff2600720c */ /* 0x000fc60003fc5360 */
[----:B------:R-:W-:Y:S01]  /*1880*/  IMAD.IADD R11, R16, 0x1, R7 ;  /* 0x00000001100b7824 */ /* 0x000fe200078e0207 */
[----:B------:R-:W-:-:S03]  /*1890*/  ISETP.NE.AND P6, PT, R29, 0x1f, P6 ;  /* 0x0000001f1d00780c */ /* 0x000fc600037c5270 */
[----:B------:R-:W-:Y:S01]  /*18a0*/  IMAD.IADD R7, R11, 0x1, -R10 ;  /* 0x000000010b077824 */ /* 0x000fe200078e0a0a */
[----:B------:R-:W-:-:S13]  /*18b0*/  ISETP.EQ.OR.EX P6, PT, R3, RZ, P6, P0 ;  /* 0x000000ff0300720c */ /* 0x000fda00037c2700 */
[----:B------:R4:W-:Y:S01]  /*18c0*/  @!P6 STS [R44], R11 ;  /* 0x0000000b2c00e388 */ /* 0x0009e20000000800 */
[----:B------:R-:W-:-:S03]  /*18d0*/  ISETP.NE.U32.AND P6, PT, R46, 0x2, PT ;  /* 0x000000022e00780c */ /* 0x000fc60003fc5070 */
[----:B------:R4:W-:Y:S01]  /*18e0*/  ST.E desc[UR36][R18.64], R7 ;  /* 0x0000000712007985 */ /* 0x0009e2000c101924 */
[----:B------:R-:W-:-:S13]  /*18f0*/  ISETP.NE.AND.EX P6, PT, RZ, RZ, PT, P6 ;  /* 0x000000ffff00720c */ /* 0x000fda0003fc5360 */
[----:B----4-:R-:W-:Y:S05]  /*1900*/  @!P6 BRA `(.L_x_19) ;  /* 0x00000000008ce947 */ /* 0x010fea0003800000 */
[----:B------:R-:W1:Y:S02]  /*1910*/  LDS R6, [R51+0x100] ;  /* 0x0001000033067984 */ /* 0x000e640000000800 */
[----:B-1----:R-:W-:-:S04]  /*1920*/  SHF.R.U32.HI R6, RZ, R37, R6 ;  /* 0x00000025ff067219 */ /* 0x002fc80000011606 */
        /* <DEDUP_REMOVED lines=9> */
[----:B-----5:R-:W2:Y:S02]  /*19c0*/  SHFL.UP PT, R14, R10, 0x1, RZ ;  /* 0x042000000a0e7989 */ /* 0x020ea400000e00ff */
[----:B--2---:R-:W-:-:S05]  /*19d0*/  SEL R13, R14, RZ, P5 ;  /* 0x000000ff0e0d7207 */ /* 0x004fca0002800000 */
[----:B------:R-:W-:-:S05]  /*19e0*/  IMAD.IADD R13, R10, 0x1, R13 ;  /* 0x000000010a0d7824 */ /* 0x000fca00078e020d */
[----:B------:R-:W1:Y:S02]  /*19f0*/  SHFL.UP PT, R14, R13, 0x2, RZ ;  /* 0x044000000d0e7989 */ /* 0x000e6400000e00ff */
[----:B-1----:R-:W-:-:S05]  /*1a00*/  SEL R6, R14, RZ, P4 ;  /* 0x000000ff0e067207 */ /* 0x002fca0002000000 */
[----:B------:R-:W-:-:S05]  /*1a10*/  IMAD.IADD R6, R13, 0x1, R6 ;  /* 0x000000010d067824 */ /* 0x000fca00078e0206 */
[----:B------:R-:W1:Y:S02]  /*1a20*/  SHFL.UP PT, R14, R6, 0x4, RZ ;  /* 0x04800000060e7989 */ /* 0x000e6400000e00ff */
[----:B-1----:R-:W-:-:S05]  /*1a30*/  SEL R7, R14, RZ, P3 ;  /* 0x000000ff0e077207 */ /* 0x002fca0001800000 */
[----:B------:R-:W-:-:S05]  /*1a40*/  IMAD.IADD R7, R6, 0x1, R7 ;  /* 0x0000000106077824 */ /* 0x000fca00078e0207 */
[----:B------:R-:W1:Y:S02]  /*1a50*/  SHFL.UP PT, R14, R7, 0x8, RZ ;  /* 0x05000000070e7989 */ /* 0x000e6400000e00ff */
[----:B-1----:R-:W-:-:S05]  /*1a60*/  SEL R14, R14, RZ, P2 ;  /* 0x000000ff0e0e7207 */ /* 0x002fca0001000000 */
[----:B0-----:R-:W-:-:S05]  /*1a70*/  IMAD.IADD R16, R7, 0x1, R14 ;  /* 0x0000000107107824 */ /* 0x001fca00078e020e */
[----:B------:R0:W1:Y:S02]  /*1a80*/  SHFL.UP PT, R14, R16, 0x10, RZ ;  /* 0x06000000100e7989 */ /* 0x00006400000e00ff */
.L_x_61:
[----:B------:R-:W-:-:S04]  /*1a90*/  ISETP.NE.U32.AND P2, PT, R35, R36, PT ;  /* 0x000000242300720c */ /* 0x000fc80003f45070 */
[----:B------:R-:W-:-:S04]  /*1aa0*/  ISETP.NE.AND.EX P2, PT, R39, RZ, PT, P2 ;  /* 0x000000ff2700720c */ /* 0x000fc80003f45320 */
[----:B------:R-:W-:-:S04]  /*1ab0*/  ISETP.NE.AND P2, PT, R29, 0x1f, P2 ;  /* 0x0000001f1d00780c */ /* 0x000fc80001745270 */
[----:B------:R-:W-:Y:S02]  /*1ac0*/  ISETP.EQ.OR.EX P2, PT, R3, RZ, P2, P0 ;  /* 0x000000ff0300720c */ /* 0x000fe40001742700 */
[----:B-1----:R-:W-:Y:S02]  /*1ad0*/  SEL R3, R14, RZ, P1 ;  /* 0x000000ff0e037207 */ /* 0x002fe40000800000 */
[----:B------:R-:W-:-:S03]  /*1ae0*/  IADD3 R49, P0, PT, R27, 0x60, RZ ;  /* 0x000000601b317810 */ /* 0x000fc60007f1e0ff */
[----:B0-----:R-:W-:Y:S02]  /*1af0*/  IMAD.IADD R16, R16, 0x1, R3 ;  /* 0x0000000110107824 */ /* 0x001fe400078e0203 */
[----:B------:R-:W-:Y:S02]  /*1b00*/  IMAD.X R47, RZ, RZ, RZ, P0 ;  /* 0x000000ffff2f7224 */ /* 0x000fe400000e06ff */
[----:B------:R-:W-:Y:S02]  /*1b10*/  IMAD.IADD R3, R16, 0x1, -R10 ;  /* 0x0000000110037824 */ /* 0x000fe400078e0a0a */
[----:B------:R4:W-:Y:S04]  /*1b20*/  @!P2 STS [R45], R16 ;  /* 0x000000102d00a388 */ /* 0x0009e80000000800 */
[----:B------:R4:W-:Y:S02]  /*1b30*/  ST.E desc[UR36][R20.64], R3 ;  /* 0x0000000314007985 */ /* 0x0009e4000c101924 */
.L_x_19:
[----:B------:R-:W-:Y:S05]  /*1b40*/  BSYNC B0 ;  /* 0x0000000000007941 */ /* 0x000fea0003800000 */
.L_x_18:
[----:B01234-:R-:W-:-:S04]  /*1b50*/  LOP3.LUT R3, RZ, R27, RZ, 0x33, !PT ;  /* 0x0000001bff037212 */ /* 0x01ffc800078e33ff */
[----:B------:R-:W-:-:S04]  /*1b60*/  IADD3 R3, P1, PT, R26, R3, RZ ;  /* 0x000000031a037210 */ /* 0x000fc80007f3e0ff */
[----:B------:R-:W-:Y:S01]  /*1b70*/  ISETP.GE.U32.AND P0, PT, R3, 0x60, PT ;  /* 0x000000600300780c */ /* 0x000fe20003f06070 */
[----:B------:R-:W-:-:S05]  /*1b80*/  IMAD.X R2, RZ, RZ, -0x1, P1 ;  /* 0xffffffffff027424 */ /* 0x000fca00008e06ff */
[----:B------:R-:W-:-:S13]  /*1b90*/  ISETP.GE.U32.AND.EX P0, PT, R2, RZ, PT, P0 ;  /* 0x000000ff0200720c */ /* 0x000fda0003f06100 */
[----:B------:R-:W-:Y:S05]  /*1ba0*/  @!P0 BRA `(.L_x_17) ;  /* 0x0000000c008c8947 */ /* 0x000fea0003800000 */
[----:B------:R-:W0:Y:S01]  /*1bb0*/  S2R R3, SR_CgaCtaId ;  /* 0x0000000000037919 */ /* 0x000e220000008800 */
[----:B------:R-:W1:Y:S01]  /*1bc0*/  S2UR UR5, SR_CgaCtaId ;  /* 0x00000000000579c3 */ /* 0x000e620000008800 */
[----:B------:R-:W-:Y:S01]  /*1bd0*/  MOV R2, 0x400 ;  /* 0x0000040000027802 */ /* 0x000fe20000000f00 */
[----:B------:R-:W-:Y:S01]  /*1be0*/  UMOV UR4, 0x400 ;  /* 0x0000040000047882 */ /* 0x000fe20000000000 */
[----:B------:R-:W2:Y:S01]  /*1bf0*/  S2R R7, SR_SWINHI ;  /* 0x0000000000077919 */ /* 0x000ea20000002f00 */
[C---:B------:R-:W-:Y:S02]  /*1c00*/  ISETP.GE.U32.AND P0, PT, R29.reuse, 0x8, PT ;  /* 0x000000081d00780c */ /* 0x040fe40003f06070 */
[C---:B------:R-:W-:Y:S02]  /*1c10*/  ISETP.GE.U32.AND P6, PT, R29.reuse, 0x10, PT ;  /* 0x000000101d00780c */ /* 0x040fe40003fc6070 */
[----:B------:R-:W3:Y:S01]  /*1c20*/  S2UR UR6, SR_SWINHI ;  /* 0x00000000000679c3 */ /* 0x000ee20000002f00 */
[----:B------:R-:W-:-:S02]  /*1c30*/  ISETP.GE.U32.AND P5, PT, R29, 0x10, PT ;  /* 0x000000101d00780c */ /* 0x000fc40003fa6070 */
[C---:B------:R-:W-:Y:S02]  /*1c40*/  ISETP.GE.U32.AND P4, PT, R29.reuse, 0x8, PT ;  /* 0x000000081d00780c */ /* 0x040fe40003f86070 */
[C---:B------:R-:W-:Y:S02]  /*1c50*/  ISETP.GE.U32.AND P3, PT, R29.reuse, 0x4, PT ;  /* 0x000000041d00780c */ /* 0x040fe40003f66070 */
[C---:B------:R-:W-:Y:S02]  /*1c60*/  ISETP.GE.U32.AND P2, PT, R29.reuse, 0x2, PT ;  /* 0x000000021d00780c */ /* 0x040fe40003f46070 */
[----:B------:R-:W-:Y:S01]  /*1c70*/  ISETP.NE.AND P1, PT, R29, RZ, PT ;  /* 0x000000ff1d00720c */ /* 0x000fe20003f25270 */
[----:B-1----:R-:W-:Y:S01]  /*1c80*/  ULEA UR4, UR5, UR4, 0x18 ;  /* 0x0000000405047291 */ /* 0x002fe2000f8ec0ff */
[----:B0-----:R-:W-:-:S06]  /*1c90*/  LEA R2, R3, R2, 0x18 ;  /* 0x0000000203027211 */ /* 0x001fcc00078ec0ff */
[----:B------:R-:W-:Y:S01]  /*1ca0*/  UMOV UR4, UR4 ;  /* 0x0000000400047c82 */ /* 0x000fe20008000000 */
[----:B---3--:R-:W-:Y:S01]  /*1cb0*/  UMOV UR5, UR6 ;  /* 0x0000000600057c82 */ /* 0x008fe20008000000 */
[----:B------:R-:W-:Y:S01]  /*1cc0*/  P2R R3, PR, RZ, 0x40 ;  /* 0x00000040ff037803 */ /* 0x000fe20000000000 */
[----:B------:R-:W-:Y:S01]  /*1cd0*/  IMAD.U32 R3, RZ, RZ, UR5 ;  /* 0x00000005ff037e24 */ /* 0x000fe2000f8e00ff */
[----:B------:R-:W-:Y:S02]  /*1ce0*/  MOV R22, R2 ;  /* 0x0000000200167202 */ /* 0x000fe40000000f00 */
[----:B--2---:R-:W-:Y:S02]  /*1cf0*/  MOV R23, R7 ;  /* 0x0000000700177202 */ /* 0x004fe40000000f00 */
[----:B------:R-:W-:Y:S01]  /*1d00*/  P2R R2, PR, RZ, 0x1 ;  /* 0x00000001ff027803 */ /* 0x000fe20000000000 */
[----:B------:R-:W-:Y:S01]  /*1d10*/  IMAD.U32 R2, RZ, RZ, UR4 ;  /* 0x00000004ff027e24 */ /* 0x000fe2000f8e00ff */
[----:B------:R-:W-:-:S02]  /*1d20*/  ISETP.GE.U32.AND P0, PT, R29, 0x4, PT ;  /* 0x000000041d00780c */ /* 0x000fc40003f06070 */
[C---:B------:R-:W-:Y:S02]  /*1d30*/  ISETP.GE.U32.AND P6, PT, R29.reuse, 0x2, PT ;  /* 0x000000021d00780c */ /* 0x040fe40003fc6070 */
[----:B------:R-:W-:Y:S02]  /*1d40*/  P2R R6, PR, RZ, 0x1 ;  /* 0x00000001ff067803 */ /* 0x000fe40000000000 */
[----:B------:R-:W-:-:S04]  /*1d50*/  ISETP.NE.AND P0, PT, R29, RZ, PT ;  /* 0x000000ff1d00720c */ /* 0x000fc80003f05270 */
[----:B------:R-:W-:Y:S02]  /*1d60*/  P2R R6, PR, RZ, 0x1 ;  /* 0x00000001ff067803 */ /* 0x000fe40000000000 */
[----:B------:R-:W-:-:S07]  /*1d70*/  P2R R6, PR, RZ, 0x40 ;  /* 0x00000040ff067803 */ /* 0x000fce0000000000 */
.L_x_24:
[----:B------:R-:W-:Y:S01]  /*1d80*/  IMAD R16, R49, 0x4, R48 ;  /* 0x0000000431107824 */ /* 0x000fe200078e0230 */
[----:B------:R-:W-:-:S04]  /*1d90*/  IADD3 R13, P0, PT, -R30, R49, RZ ;  /* 0x000000311e0d7210 */ /* 0x000fc80007f1e1ff */
[----:B0-----:R-:W0:Y:S01]  /*1da0*/  LDS R10, [R16] ;  /* 0x00000000100a7984 */ /* 0x001e220000000800 */
[----:B------:R-:W-:-:S04]  /*1db0*/  IADD3.X R6, PT, PT, R47, -0x1, RZ, P0, !PT ;  /* 0xffffffff2f067810 */ /* 0x000fc800007fe4ff */
        /* <DEDUP_REMOVED lines=9> */
[----:B------:R-:W-:Y:S01]  /*1e50*/  IMAD.IADD R13, R34, 0x1, R13 ;  /* 0x00000001220d7824 */ /* 0x000fe200078e020d */
[----:B------:R-:W-:-:S03]  /*1e60*/  ISETP.NE.U32.AND P0, PT, R49, R36, PT ;  /* 0x000000243100720c */ /* 0x000fc60003f05070 */
[----:B------:R-:W-:Y:S01]  /*1e70*/  IMAD R13, R13, 0x4, R40 ;  /* 0x000000040d0d7824 */ /* 0x000fe200078e0228 */
[----:B------:R-:W-:Y:S01]  /*1e80*/  ISETP.NE.AND.EX P0, PT, R47, RZ, PT, P0 ;  /* 0x000000ff2f00720c */ /* 0x000fe20003f05300 */
[----:B--2---:R-:W-:-:S05]  /*1e90*/  VIADD R15, R12, 0x1 ;  /* 0x000000010c0f7836 */ /* 0x004fca0000000000 */
[----:B------:R0:W-:Y:S04]  /*1ea0*/  ST.E.U8 desc[UR36][R10.64], R15 ;  /* 0x0000000f0a007985 */ /* 0x0001e8000c101124 */
[----:B------:R0:W5:Y:S01]  /*1eb0*/  LD.E R52, desc[UR36][R6.64] ;  /* 0x0000002406347980 */ /* 0x000162000c101900 */
[----:B------:R-:W-:Y:S01]  /*1ec0*/  VIADD R13, R13, 0x10 ;  /* 0x000000100d0d7836 */ /* 0x000fe20000000000 */
[----:B------:R-:W-:Y:S01]  /*1ed0*/  ISETP.NE.AND P6, PT, R29, 0x1f, P0 ;  /* 0x0000001f1d00780c */ /* 0x000fe200007c5270 */
[----:B------:R-:W-:Y:S01]  /*1ee0*/  UMOV UR4, 0xffffffff ;  /* 0xffffffff00047882 */ /* 0x000fe20000000000 */
[----:B------:R-:W-:Y:S02]  /*1ef0*/  ISETP.EQ.U32.AND P0, PT, R2, RZ, PT ;  /* 0x000000ff0200720c */ /* 0x000fe40003f02070 */
[----:B------:R-:W-:-:S02]  /*1f00*/  SEL R53, R13, RZ, !P6 ;  /* 0x000000ff0d357207 */ /* 0x000fc40007000000 */
[----:B------:R-:W-:-:S04]  /*1f10*/  ISETP.EQ.OR.EX P6, PT, R3, RZ, P6, P0 ;  /* 0x000000ff0300720c */ /* 0x000fc800037c2700 */
[----:B------:R-:W-:Y:S01]  /*1f20*/  P2R R2, PR, RZ, 0x40 ;  /* 0x00000040ff027803 */ /* 0x000fe20000000000 */
[----:B0-----:R-:W-:Y:S08]  /*1f30*/  BRA.DIV UR4, `(.L_x_23) ;  /* 0x0000002e04b07947 */ /* 0x001ff0000b800000 */
[----:B-----5:R-:W0:Y:S01]  /*1f40*/  SHFL.UP PT, R14, R52, 0x1, RZ ;  /* 0x04200000340e7989 */ /* 0x020e2200000e00ff */
[----:B------:R-:W-:Y:S02]  /*1f50*/  ISETP.NE.AND P6, PT, R2, RZ, PT ;  /* 0x000000ff0200720c */ /* 0x000fe40003fc5270 */
        /* <DEDUP_REMOVED lines=13> */
[----:B------:R-:W-:Y:S01]  /*2030*/  IMAD.IADD R10, R10, 0x1, R11 ;  /* 0x000000010a0a7824 */ /* 0x000fe200078e020b */
[----:B------:R-:W-:-:S03]  /*2040*/  IADD3 R11, P1, PT, R49, 0x20, RZ ;  /* 0x00000020310b7810 */ /* 0x000fc60007f3e0ff */
[----:B------:R-:W-:Y:S01]  /*2050*/  IMAD.IADD R13, R10, 0x1, -R52 ;  /* 0x000000010a0d7824 */ /* 0x000fe200078e0a34 */
[----:B------:R-:W-:Y:S01]  /*2060*/  @!P6 STS [R53], R10 ;  /* 0x0000000a3500e388 */ /* 0x000fe20000000800 */
[----:B------:R-:W-:Y:S01]  /*2070*/  IMAD.X R12, RZ, RZ, R47, P1 ;  /* 0x000000ffff0c7224 */ /* 0x000fe200008e062f */
[----:B------:R-:W-:Y:S02]  /*2080*/  IADD3 R15, P1, PT, -R30, R11, RZ ;  /* 0x0000000b1e0f7210 */ /* 0x000fe40007f3e1ff */
[----:B------:R0:W-:Y:S02]  /*2090*/  ST.E desc[UR36][R6.64], R13 ;  /* 0x0000000d06007985 */ /* 0x0001e4000c101924 */
[----:B------:R-:W-:Y:S02]  /*20a0*/  IADD3.X R14, PT, PT, R12, -0x1, RZ, P1, !PT ;  /* 0xffffffff0c0e7810 */ /* 0x000fe40000ffe4ff */
[----:B------:R-:W1:Y:S02]  /*20b0*/  LDS R2, [R16+0x80] ;  /* 0x0000800010027984 */ /* 0x000e640000000800 */
[----:B------:R-:W-:-:S02]  /*20c0*/  SHF.R.U64 R15, R15, 0x5, R14 ;  /* 0x000000050f0f7819 */ /* 0x000fc4000000120e */
[----:B------:R-:W-:Y:S02]  /*20d0*/  SHF.R.U32.HI R3, RZ, 0x5, R14 ;  /* 0x00000005ff037819 */ /* 0x000fe4000001160e */
[----:B------:R-:W-:-:S04]  /*20e0*/  LEA R14, P1, R15, R4, 0x2 ;  /* 0x000000040f0e7211 */ /* 0x000fc800078210ff */
[----:B0-----:R-:W-:Y:S02]  /*20f0*/  LEA.HI.X R13, R15, R5, R3, 0x2, P1 ;  /* 0x000000050f0d7211 */ /* 0x001fe400008f1403 */
[----:B-1----:R-:W-:-:S04]  /*2100*/  SHF.R.U32.HI R2, RZ, R37, R2 ;  /* 0x00000025ff027219 */ /* 0x002fc80000011602 */
[----:B------:R-:W-:-:S04]  /*2110*/  LOP3.LUT R2, R2, 0x3, RZ, 0xc0, !PT ;  /* 0x0000000302027812 */ /* 0x000fc800078ec0ff */
[----:B------:R-:W-:-:S05]  /*2120*/  IADD3 R2, P1, PT, R2, R14, RZ ;  /* 0x0000000e02027210 */ /* 0x000fca0007f3e0ff */
[----:B------:R-:W-:-:S05]  /*2130*/  IMAD.X R3, RZ, RZ, R13, P1 ;  /* 0x000000ffff037224 */ /* 0x000fca00008e060d */
[----:B------:R-:W2:Y:S01]  /*2140*/  LD.E.U8 R6, desc[UR36][R2.64] ;  /* 0x0000002402067980 */ /* 0x000ea2000c101100 */
[----:B------:R-:W-:Y:S02]  /*2150*/  ISETP.NE.AND P6, PT, R29, RZ, PT ;  /* 0x000000ff1d00720c */ /* 0x000fe40003fc5270 */
[----:B--2---:R-:W-:Y:S01]  /*2160*/  IADD3 R7, PT, PT, R6, 0x1, RZ ;  /* 0x0000000106077810 */ /* 0x004fe20007ffe0ff */
[----:B------:R-:W-:-:S04]  /*2170*/  IMAD.MOV.U32 R6, RZ, RZ, R14 ;  /* 0x000000ffff067224 */ /* 0x000fc800078e000e */
[----:B------:R0:W-:Y:S02]  /*2180*/  ST.E.U8 desc[UR36][R2.64], R7 ;  /* 0x0000000702007985 */ /* 0x0001e4000c101124 */
[----:B0-----:R-:W-:-:S05]  /*2190*/  IMAD.MOV.U32 R7, RZ, RZ, R13 ;  /* 0x000000ffff077224 */ /* 0x001fca00078e000d */
[----:B------:R-:W2:Y:S01]  /*21a0*/  LD.E R10, desc[UR36][R6.64] ;  /* 0x00000024060a7980 */ /* 0x000ea2000c101900 */
[----:B------:R-:W-:Y:S01]  /*21b0*/  PLOP3.LUT P1, PT, P6, PT, PT, 0x80, 0x8 ;  /* 0x000000000008781c */ /* 0x000fe2000372f070 */
[----:B------:R-:W-:Y:S01]  /*21c0*/  IMAD.IADD R15, R34, 0x1, R15 ;  /* 0x00000001220f7824 */ /* 0x000fe200078e020f */
[----:B------:R-:W-:Y:S02]  /*21d0*/  ISETP.GE.U32.AND P6, PT, R29, 0x2, PT ;  /* 0x000000021d00780c */ /* 0x000fe40003fc6070 */
[----:B------:R-:W-:Y:S01]  /*21e0*/  ISETP.NE.U32.AND P5, PT, R11, R36, PT ;  /* 0x000000240b00720c */ /* 0x000fe20003fa5070 */
[----:B------:R-:W-:Y:S01]  /*21f0*/  IMAD R15, R15, 0x4, R40 ;  /* 0x000000040f0f7824 */ /* 0x000fe200078e0228 */
[----:B------:R-:W-:Y:S02]  /*2200*/  PLOP3.LUT P2, PT, P6, PT, PT, 0x80, 0x8 ;  /* 0x000000000008781c */ /* 0x000fe4000374f070 */
[----:B------:R-:W-:Y:S01]  /*2210*/  ISETP.GE.U32.AND P6, PT, R29, 0x4, PT ;  /* 0x000000041d00780c */ /* 0x000fe20003fc6070 */
[----:B------:R-:W-:Y:S01]  /*2220*/  VIADD R15, R15, 0x10 ;  /* 0x000000100f0f7836 */ /* 0x000fe20000000000 */
[----:B------:R-:W-:-:S02]  /*2230*/  ISETP.NE.AND.EX P5, PT, R12, RZ, PT, P5 ;  /* 0x000000ff0c00720c */ /* 0x000fc40003fa5350 */
[----:B------:R-:W-:Y:S02]  /*2240*/  PLOP3.LUT P3, PT, P6, PT, PT, 0x80, 0x8 ;  /* 0x000000000008781c */ /* 0x000fe4000376f070 */
[C---:B------:R-:W-:Y:S02]  /*2250*/  ISETP.GE.U32.AND P6, PT, R29.reuse, 0x8, PT ;  /* 0x000000081d00780c */ /* 0x040fe40003fc6070 */
[----:B------:R-:W-:Y:S02]  /*2260*/  ISETP.NE.AND P5, PT, R29, 0x1f, P5 ;  /* 0x0000001f1d00780c */ /* 0x000fe40002fa5270 */
[----:B------:R-:W-:Y:S02]  /*2270*/  PLOP3.LUT P4, PT, P6, PT, PT, 0x80, 0x8 ;  /* 0x000000000008781c */ /* 0x000fe4000378f070 */
[----:B------:R-:W-:Y:S01]  /*2280*/  SEL R53, R15, RZ, !P5 ;  /* 0x000000ff0f357207 */ /* 0x000fe20006800000 */
[----:B--2---:R-:W0:Y:S02]  /*2290*/  SHFL.UP PT, R14, R10, 0x1, RZ ;  /* 0x042000000a0e7989 */ /* 0x004e2400000e00ff */
        /* <DEDUP_REMOVED lines=10> */
[----:B------:R-:W-:Y:S02]  /*2340*/  IMAD.IADD R52, R2, 0x1, R3 ;  /* 0x0000000102347824 */ /* 0x000fe400078e0203 */
[----:B------:R-:W-:Y:S02]  /*2350*/  IMAD.MOV.U32 R3, RZ, RZ, R23 ;  /* 0x000000ffff037224 */ /* 0x000fe400078e0017 */
[----:B------:R-:W-:Y:S01]  /*2360*/  IMAD.MOV.U32 R2, RZ, RZ, R22 ;  /* 0x000000ffff027224 */ /* 0x000fe200078e0016 */
[----:B------:R-:W0:Y:S02]  /*2370*/  SHFL.UP PT, R14, R52, 0x10, RZ ;  /* 0x06000000340e7989 */ /* 0x000e2400000e00ff */
[----:B------:R-:W-:Y:S02]  /*2380*/  ISETP.EQ.OR.EX P6, PT, R3, RZ, P5, P0 ;  /* 0x000000ff0300720c */ /* 0x000fe40002fc2700 */
[----:B------:R-:W-:-:S04]  /*2390*/  ISETP.GE.U32.AND P5, PT, R29, 0x10, PT ;  /* 0x000000101d00780c */ /* 0x000fc80003fa6070 */
[----:B0-----:R-:W-:-:S05]  /*23a0*/  SEL R11, R14, RZ, P5 ;  /* 0x000000ff0e0b7207 */ /* 0x001fca0002800000 */
[----:B------:R-:W-:-:S05]  /*23b0*/  IMAD.IADD R14, R52, 0x1, R11 ;  /* 0x00000001340e7824 */ /* 0x000fca00078e020b */
[----:B------:R0:W-:Y:S01]  /*23c0*/  @!P6 STS [R53], R14 ;  /* 0x0000000e3500e388 */ /* 0x0001e20000000800 */
[----:B------:R-:W-:-:S05]  /*23d0*/  IADD3 R11, P6, PT, R49, 0x40, RZ ;  /* 0x00000040310b7810 */ /* 0x000fca0007fde0ff */
[----:B------:R-:W-:Y:S01]  /*23e0*/  IMAD.X R12, RZ, RZ, R47, P6 ;  /* 0x000000ffff0c7224 */ /* 0x000fe200030e062f */
[----:B------:R-:W-:Y:S01]  /*23f0*/  IADD3 R15, P6, PT, -R30, R11, RZ ;  /* 0x0000000b1e0f7210 */ /* 0x000fe20007fde1ff */
[----:B0-----:R-:W-:-:S03]  /*2400*/  IMAD.IADD R14, R14, 0x1, -R10 ;  /* 0x000000010e0e7824 */ /* 0x001fc600078e0a0a */
[----:B------:R-:W-:Y:S02]  /*2410*/  IADD3.X R52, PT, PT, R12, -0x1, RZ, P6, !PT ;  /* 0xffffffff0c347810 */ /* 0x000fe400037fe4ff */
[----:B------:R-:W-:Y:S02]  /*2420*/  ST.E desc[UR36][R6.64], R14 ;  /* 0x0000000e06007985 */ /* 0x000fe4000c101924 */
[--C-:B------:R-:W-:Y:S02]  /*2430*/  SHF.R.U64 R15, R15, 0x5, R52.reuse ;  /* 0x000000050f0f7819 */ /* 0x100fe40000001234 */
[----:B------:R-:W-:Y:S02]  /*2440*/  SHF.R.U32.HI R13, RZ, 0x5, R52 ;  /* 0x00000005ff0d7819 */ /* 0x000fe40000011634 */
[----:B------:R-:W0:Y:S01]  /*2450*/  LDS R52, [R16+0x100] ;  /* 0x0001000010347984 */ /* 0x000e220000000800 */
[----:B------:R-:W-:-:S04]  /*2460*/  LEA R10, P6, R15, R4, 0x2 ;  /* 0x000000040f0a7211 */ /* 0x000fc800078c10ff */
[----:B------:R-:W-:Y:S02]  /*2470*/  LEA.HI.X R13, R15, R5, R13, 0x2, P6 ;  /* 0x000000050f0d7211 */ /* 0x000fe400030f140d */
[----:B0-----:R-:W-:-:S04]  /*2480*/  SHF.R.U32.HI R52, RZ, R37, R52 ;  /* 0x00000025ff347219 */ /* 0x001fc80000011634 */
[----:B------:R-:W-:-:S04]  /*2490*/  LOP3.LUT R53, R52, 0x3, RZ, 0xc0, !PT ;  /* 0x0000000334357812 */ /* 0x000fc800078ec0ff */
[----:B------:R-:W-:-:S05]  /*24a0*/  IADD3 R52, P6, PT, R53, R10, RZ ;  /* 0x0000000a35347210 */ /* 0x000fca0007fde0ff */
[----:B------:R-:W-:-:S05]  /*24b0*/  IMAD.X R53, RZ, RZ, R13, P6 ;  /* 0x000000ffff357224 */ /* 0x000fca00030e060d */
[----:B------:R-:W2:Y:S02]  /*24c0*/  LD.E.U8 R6, desc[UR36][R52.64] ;  /* 0x0000002434067980 */ /* 0x000ea4000c101100 */
[----:B--2---:R-:W-:Y:S02]  /*24d0*/  VIADD R7, R6, 0x1 ;  /* 0x0000000106077836 */ /* 0x004fe40000000000 */
[----:B------:R-:W-:-:S03]  /*24e0*/  IMAD.MOV.U32 R6, RZ, RZ, R10 ;  /* 0x000000ffff067224 */ /* 0x000fc600078e000a */
[----:B------:R0:W-:Y:S02]  /*24f0*/  ST.E.U8 desc[UR36][R52.64], R7 ;  /* 0x0000000734007985 */ /* 0x0001e4000c101124 */
[----:B0-----:R-:W-:-:S05]  /*2500*/  IMAD.MOV.U32 R7, RZ, RZ, R13 ;  /* 0x000000ffff077224 */ /* 0x001fca00078e000d */
[----:B------:R-:W2:Y:S01]  /*2510*/  LD.E R10, desc[UR36][R6.64] ;  /* 0x00000024060a7980 */ /* 0x000ea2000c101900 */
[----:B------:R-:W-:Y:S01]  /*2520*/  IMAD.IADD R15, R34, 0x1, R15 ;  /* 0x00000001220f7824 */ /* 0x000fe200078e020f */
[----:B------:R-:W-:-:S03]  /*2530*/  ISETP.NE.U32.AND P6, PT, R11, R36, PT ;  /* 0x000000240b00720c */ /* 0x000fc60003fc5070 */
[----:B------:R-:W-:Y:S01]  /*2540*/  IMAD R15, R15, 0x4, R40 ;  /* 0x000000040f0f7824 */ /* 0x000fe200078e0228 */
[----:B------:R-:W-:-:S03]  /*2550*/  ISETP.NE.AND.EX P6, PT, R12, RZ, PT, P6 ;  /* 0x000000ff0c00720c */ /* 0x000fc60003fc5360 */
[----:B------:R-:W-:Y:S01]  /*2560*/  VIADD R15, R15, 0x10 ;  /* 0x000000100f0f7836 */ /* 0x000fe20000000000 */
[----:B------:R-:W-:-:S04]  /*2570*/  ISETP.NE.AND P6, PT, R29, 0x1f, P6 ;  /* 0x0000001f1d00780c */ /* 0x000fc800037c5270 */
[----:B------:R-:W-:Y:S02]  /*2580*/  SEL R52, R15, RZ, !P6 ;  /* 0x000000ff0f347207 */ /* 0x000fe40007000000 */
[----:B------:R-:W-:Y:S01]  /*2590*/  ISETP.EQ.OR.EX P6, PT, R3, RZ, P6, P0 ;  /* 0x000000ff0300720c */ /* 0x000fe200037c2700 */
        /* <DEDUP_REMOVED lines=14> */
[----:B------:R-:W-:-:S04]  /*2680*/  IMAD.IADD R14, R13, 0x1, R14 ;  /* 0x000000010d0e7824 */ /* 0x000fc800078e020e */
[----:B------:R-:W-:Y:S01]  /*2690*/  IMAD.IADD R53, R14, 0x1, -R10 ;  /* 0x000000010e357824 */ /* 0x000fe200078e0a0a */
[----:B------:R0:W-:Y:S01]  /*26a0*/  @!P6 STS [R52], R14 ;  /* 0x0000000e3400e388 */ /* 0x0001e20000000800 */
[----:B------:R-:W-:-:S03]  /*26b0*/  IADD3 R15, P6, PT, R49, 0x60, RZ ;  /* 0x00000060310f7810 */ /* 0x000fc60007fde0ff */
[----:B------:R1:W-:Y:S02]  /*26c0*/  ST.E desc[UR36][R6.64], R53 ;  /* 0x0000003506007985 */ /* 0x0003e4000c101924 */
[----:B------:R-:W-:Y:S01]  /*26d0*/  IMAD.X R11, RZ, RZ, R47, P6 ;  /* 0x000000ffff0b7224 */ /* 0x000fe200030e062f */
[----:B------:R-:W-:Y:S01]  /*26e0*/  IADD3 R12, P6, PT, -R30, R15, RZ ;  /* 0x0000000f1e0c7210 */ /* 0x000fe20007fde1ff */
[----:B------:R-:W2:Y:S03]  /*26f0*/  LDS R16, [R16+0x180] ;  /* 0x0001800010107984 */ /* 0x000ea60000000800 */
[----:B------:R-:W-:-:S04]  /*2700*/  IADD3.X R13, PT, PT, R11, -0x1, RZ, P6, !PT ;  /* 0xffffffff0b0d7810 */ /* 0x000fc800037fe4ff */
[--C-:B------:R-:W-:Y:S02]  /*2710*/  SHF.R.U64 R10, R12, 0x5, R13.reuse ;  /* 0x000000050c0a7819 */ /* 0x100fe4000000120d */
[----:B------:R-:W-:Y:S02]  /*2720*/  SHF.R.U32.HI R13, RZ, 0x5, R13 ;  /* 0x00000005ff0d7819 */ /* 0x000fe4000001160d */
[----:B0-----:R-:W-:-:S04]  /*2730*/  LEA R14, P6, R10, R4, 0x2 ;  /* 0x000000040a0e7211 */ /* 0x001fc800078c10ff */
[----:B-1----:R-:W-:Y:S01]  /*2740*/  LEA.HI.X R53, R10, R5, R13, 0x2, P6 ;  /* 0x000000050a357211 */ /* 0x002fe200030f140d */
[----:B------:R-:W-:-:S04]  /*2750*/  IMAD.IADD R10, R34, 0x1, R10 ;  /* 0x00000001220a7824 */ /* 0x000fc800078e020a */
[----:B------:R-:W-:-:S04]  /*2760*/  IMAD R10, R10, 0x4, R40 ;  /* 0x000000040a0a7824 */ /* 0x000fc800078e0228 */
[----:B------:R-:W-:Y:S01]  /*2770*/  VIADD R10, R10, 0x10 ;  /* 0x000000100a0a7836 */ /* 0x000fe20000000000 */
[----:B--2---:R-:W-:-:S04]  /*2780*/  SHF.R.U32.HI R12, RZ, R37, R16 ;  /* 0x00000025ff0c7219 */ /* 0x004fc80000011610 */
[----:B------:R-:W-:-:S04]  /*2790*/  LOP3.LUT R13, R12, 0x3, RZ, 0xc0, !PT ;  /* 0x000000030c0d7812 */ /* 0x000fc800078ec0ff */
[----:B------:R-:W-:-:S05]  /*27a0*/  IADD3 R12, P6, PT, R13, R14, RZ ;  /* 0x0000000e0d0c7210 */ /* 0x000fca0007fde0ff */
[----:B------:R-:W-:Y:S01]  /*27b0*/  IMAD.X R13, RZ, RZ, R53, P6 ;  /* 0x000000ffff0d7224 */ /* 0x000fe200030e0635 */
[----:B------:R-:W-:-:S04]  /*27c0*/  ISETP.NE.U32.AND P6, PT, R15, R36, PT ;  /* 0x000000240f00720c */ /* 0x000fc80003fc5070 */
[----:B------:R-:W2:Y:S01]  /*27d0*/  LD.E.U8 R6, desc[UR36][R12.64] ;  /* 0x000000240c067980 */ /* 0x000ea2000c101100 */
[----:B------:R-:W-:-:S04]  /*27e0*/  ISETP.NE.AND.EX P6, PT, R11, RZ, PT, P6 ;  /* 0x000000ff0b00720c */ /* 0x000fc80003fc5360 */
[----:B------:R-:W-:-:S04]  /*27f0*/  ISETP.NE.AND P6, PT, R29, 0x1f, P6 ;  /* 0x0000001f1d00780c */ /* 0x000fc800037c5270 */
[----:B------:R-:W-:Y:S02]  /*2800*/  ISETP.EQ.OR.EX P0, PT, R3, RZ, P6, P0 ;  /* 0x000000ff0300720c */ /* 0x000fe40003702700 */
[----:B------:R-:W-:Y:S02]  /*2810*/  SEL R10, R10, RZ, !P6 ;  /* 0x000000ff0a0a7207 */ /* 0x000fe40007000000 */
[----:B--2---:R-:W-:Y:S01]  /*2820*/  IADD3 R7, PT, PT, R6, 0x1, RZ ;  /* 0x0000000106077810 */ /* 0x004fe20007ffe0ff */
[----:B------:R-:W-:-:S04]  /*2830*/  IMAD.MOV.U32 R6, RZ, RZ, R14 ;  /* 0x000000ffff067224 */ /* 0x000fc800078e000e */
[----:B------:R0:W-:Y:S02]  /*2840*/  ST.E.U8 desc[UR36][R12.64], R7 ;  /* 0x000000070c007985 */ /* 0x0001e4000c101124 */
[----:B0-----:R-:W-:-:S05]  /*2850*/  IMAD.MOV.U32 R7, RZ, RZ, R53 ;  /* 0x000000ffff077224 */ /* 0x001fca00078e0035 */
[----:B------:R-:W2:Y:S04]  /*2860*/  LD.E R16, desc[UR36][R6.64] ;  /* 0x0000002406107980 */ /* 0x000ea8000c101900 */
        /* <DEDUP_REMOVED lines=13> */
.L_x_83:
[----:B-1----:R-:W-:-:S05]  /*2940*/  SEL R11, R14, RZ, P5 ;  /* 0x000000ff0e0b7207 */ /* 0x002fca0002800000 */
[----:B------:R-:W-:-:S04]  /*2950*/  IMAD.IADD R13, R52, 0x1, R11 ;  /* 0x00000001340d7824 */ /* 0x000fc800078e020b */
[----:B------:R-:W-:Y:S01]  /*2960*/  IMAD.IADD R11, R13, 0x1, -R16 ;  /* 0x000000010d0b7824 */ /* 0x000fe200078e0a10 */
[----:B------:R4:W-:Y:S01]  /*2970*/  @!P0 STS [R10], R13 ;  /* 0x0000000d0a008388 */ /* 0x0009e20000000800 */
[----:B------:R-:W-:-:S03]  /*2980*/  IADD3 R49, P0, PT, R49, 0x80, RZ ;  /* 0x0000008031317810 */ /* 0x000fc60007f1e0ff */
[----:B------:R4:W-:Y:S02]  /*2990*/  ST.E desc[UR36][R6.64], R11 ;  /* 0x0000000b06007985 */ /* 0x0009e4000c101924 */
[----:B------:R-:W-:Y:S01]  /*29a0*/  IMAD.X R47, RZ, RZ, R47, P0 ;  /* 0x000000ffff2f7224 */ /* 0x000fe200000e062f */
[----:B------:R-:W-:-:S04]  /*29b0*/  ISETP.GE.U32.AND P0, PT, R49, R26, PT ;  /* 0x0000001a3100720c */ /* 0x000fc80003f06070 */
[----:B------:R-:W-:-:S13]  /*29c0*/  ISETP.GE.U32.AND.EX P0, PT, R47, RZ, PT, P0 ;  /* 0x000000ff2f00720c */ /* 0x000fda0003f06100 */
[----:B----4-:R-:W-:Y:S05]  /*29d0*/  @!P0 BRA `(.L_x_24) ;  /* 0xfffffff000e88947 */ /* 0x010fea000383ffff */
.L_x_17:
[----:B------:R-:W-:Y:S05]  /*29e0*/  BSYNC B1 ;  /* 0x0000000000017941 */ /* 0x000fea0003800000 */
.L_x_16:
[----:B------:R-:W-:Y:S01]  /*29f0*/  SHF.R.U32.HI R22, RZ, 0x5, R24 ;  /* 0x00000005ff167819 */ /* 0x000fe20000011618 */
[----:B------:R-:W-:Y:S01]  /*2a00*/  BSSY B0, `(.L_x_25) ;  /* 0x000002f000007945 */ /* 0x000fe20003800000 */
[----:B------:R-:W-:Y:S02]  /*2a10*/  SHF.R.U32.HI R16, RZ, 0x5, R32 ;  /* 0x00000005ff107819 */ /* 0x000fe40000011620 */
[----:B------:R-:W-:-:S03]  /*2a20*/  ISETP.GE.U32.AND P0, PT, R29, R22, PT ;  /* 0x000000161d00720c */ /* 0x000fc60003f06070 */
[----:B------:R-:W-:-:S10]  /*2a30*/  IMAD R16, R16, 0x4, R41 ;  /* 0x0000000410107824 */ /* 0x000fd400078e0229 */
[----:B------:R-:W-:Y:S05]  /*2a40*/  @P0 BRA `(.L_x_26) ;  /* 0x0000000000a80947 */ /* 0x000fea0003800000 */
[C---:B0123--:R-:W-:Y:S01]  /*2a50*/  IMAD.IADD R3, R29.reuse, 0x1, R34 ;  /* 0x000000011d037824 */ /* 0x04ffe200078e0222 */
[----:B------:R-:W-:Y:S01]  /*2a60*/  UMOV UR4, 0xffffffff ;  /* 0xffffffff00047882 */ /* 0x000fe20000000000 */
[----:B------:R-:W-:Y:S02]  /*2a70*/  ISETP.GE.U32.AND P2, PT, R29, 0x10, PT ;  /* 0x000000101d00780c */ /* 0x000fe40003f46070 */
[----:B------:R-:W-:Y:S01]  /*2a80*/  IMAD R10, R3, 0x4, R40 ;  /* 0x00000004030a7824 */ /* 0x000fe200078e0228 */
[C---:B------:R-:W-:Y:S02]  /*2a90*/  ISETP.GE.U32.AND P0, PT, R29.reuse, 0x8, PT ;  /* 0x000000081d00780c */ /* 0x040fe40003f06070 */
[C---:B------:R-:W-:Y:S02]  /*2aa0*/  ISETP.GE.U32.AND P1, PT, R29.reuse, 0x4, PT ;  /* 0x000000041d00780c */ /* 0x040fe40003f26070 */
[----:B------:R0:W1:Y:S01]  /*2ab0*/  LDS R2, [R10+0x10] ;  /* 0x000010000a027984 */ /* 0x0000620000000800 */
[----:B------:R-:W-:-:S02]  /*2ac0*/  ISETP.GE.U32.AND P3, PT, R29, 0x2, PT ;  /* 0x000000021d00780c */ /* 0x000fc40003f66070 */
[----:B------:R-:W-:Y:S01]  /*2ad0*/  ISETP.NE.AND P4, PT, R29, RZ, PT ;  /* 0x000000ff1d00720c */ /* 0x000fe20003f85270 */
[----:B------:R-:W-:-:S12]  /*2ae0*/  BRA.DIV UR4, `(.L_x_27) ;  /* 0x00000032049c7947 */ /* 0x000fd8000b800000 */
[----:B-1----:R-:W1:Y:S01]  /*2af0*/  SHFL.UP PT, R14, R2, 0x1, RZ ;  /* 0x04200000020e7989 */ /* 0x002e6200000e00ff */
[----:B------:R-:W-:Y:S02]  /*2b00*/  VIADD R12, R22, 0xffffffff ;  /* 0xffffffff160c7836 */ /* 0x000fe40000000000 */
[----:B------:R-:W-:Y:S01]  /*2b10*/  VIADD R23, R16, 0x10 ;  /* 0x0000001010177836 */ /* 0x000fe20000000000 */
[----:B-1----:R-:W-:-:S05]  /*2b20*/  SEL R13, R14, RZ, P4 ;  /* 0x000000ff0e0d7207 */ /* 0x002fca0002000000 */
        /* <DEDUP_REMOVED lines=8> */
[----:B-1----:R-:W-:Y:S02]  /*2bb0*/  SEL R7, R14, RZ, P0 ;  /* 0x000000ff0e077207 */ /* 0x002fe40000000000 */
[----:B------:R-:W-:-:S03]  /*2bc0*/  ISETP.NE.AND P0, PT, R29, R12, PT ;  /* 0x0000000c1d00720c */ /* 0x000fc60003f05270 */
[----:B------:R-:W-:Y:S01]  /*2bd0*/  IMAD.IADD R7, R6, 0x1, R7 ;  /* 0x0000000106077824 */ /* 0x000fe200078e0207 */
[----:B------:R-:W-:-:S04]  /*2be0*/  SEL R23, R23, RZ, !P0 ;  /* 0x000000ff17177207 */ /* 0x000fc80004000000 */
[----:B------:R1:W2:Y:S05]  /*2bf0*/  SHFL.UP PT, R14, R7, 0x10, RZ ;  /* 0x06000000070e7989 */ /* 0x0002aa00000e00ff */
.L_x_90:
[----:B------:R-:W3:Y:S01]  /*2c00*/  S2UR UR5, SR_CgaCtaId ;  /* 0x00000000000579c3 */ /* 0x000ee20000008800 */
[----:B------:R-:W-:Y:S01]  /*2c10*/  UMOV UR4, 0x400 ;  /* 0x0000040000047882 */ /* 0x000fe20000000000 */
[----:B------:R-:W-:Y:S01]  /*2c20*/  VIADD R22, R22, 0xffffffff ;  /* 0xffffffff16167836 */ /* 0x000fe20000000000 */
[----:B--2---:R-:W-:-:S04]  /*2c30*/  SEL R14, R14, RZ, P2 ;  /* 0x000000ff0e0e7207 */ /* 0x004fc80001000000 */
[----:B------:R-:W-:Y:S01]  /*2c40*/  ISETP.NE.AND P0, PT, R29, R22, PT ;  /* 0x000000161d00720c */ /* 0x000fe20003f05270 */
[----:B------:R-:W2:Y:S01]  /*2c50*/  S2UR UR6, SR_SWINHI ;  /* 0x00000000000679c3 */ /* 0x000ea20000002f00 */
[----:B------:R-:W-:-:S04]  /*2c60*/  IMAD.IADD R14, R7, 0x1, R14 ;  /* 0x00000001070e7824 */ /* 0x000fc800078e020e */
[----:B------:R-:W-:Y:S01]  /*2c70*/  IMAD.IADD R3, R14, 0x1, -R2 ;  /* 0x000000010e037824 */ /* 0x000fe200078e0a02 */
[----:B---3--:R-:W-:-:S07]  /*2c80*/  ULEA UR4, UR5, UR4, 0x18 ;  /* 0x0000000405047291 */ /* 0x008fce000f8ec0ff */
[----:B------:R-:W-:Y:S01]  /*2c90*/  UMOV UR4, UR4 ;  /* 0x0000000400047c82 */ /* 0x000fe20008000000 */
[----:B--2---:R-:W-:Y:S01]  /*2ca0*/  UMOV UR5, UR6 ;  /* 0x0000000600057c82 */ /* 0x004fe20008000000 */
[----:B------:R-:W-:-:S04]  /*2cb0*/  ISETP.EQ.U32.AND P1, PT, RZ, UR4, PT ;  /* 0x00000004ff007c0c */ /* 0x000fc8000bf22070 */
[----:B------:R-:W-:-:S13]  /*2cc0*/  ISETP.EQ.OR.EX P0, PT, RZ, UR5, P0, P1 ;  /* 0x00000005ff007c0c */ /* 0x000fda0008702710 */
[----:B------:R4:W-:Y:S04]  /*2cd0*/  @!P0 STS [R23], R14 ;  /* 0x0000000e17008388 */ /* 0x0009e80000000800 */
[----:B------:R4:W-:Y:S02]  /*2ce0*/  STS [R10+0x10], R3 ;  /* 0x000010030a007388 */ /* 0x0009e40000000800 */
.L_x_26:
[----:B------:R-:W-:Y:S05]  /*2cf0*/  BSYNC B0 ;  /* 0x0000000000007941 */ /* 0x000fea0003800000 */
.L_x_25:
[----:B------:R-:W-:Y:S01]  /*2d00*/  ISETP.NE.AND P0, PT, R29, 0x1f, PT ;  /* 0x0000001f1d00780c */ /* 0x000fe20003f05270 */
[----:B----4-:R-:W4:Y:S01]  /*2d10*/  LDC R23, c[0x0][0x3a0] ;  /* 0x0000e800ff177b82 */ /* 0x010f220000000800 */
[----:B------:R-:W-:Y:S05]  /*2d20*/  WARPSYNC.ALL ;  /* 0x0000000000007948 */ /* 0x000fea0003800000 */
[----:B------:R-:W-:Y:S06]  /*2d30*/  BSSY B0, `(.L_x_28) ;  /* 0x000006d000007945 */ /* 0x000fec0003800000 */
[----:B0123--:R-:W0:Y:S04]  /*2d40*/  @!P0 LDS.U8 R2, [R16+0x10] ;  /* 0x0000100010028984 */ /* 0x00fe280000000000 */
[----:B0-----:R-:W-:Y:S04]  /*2d50*/  @!P0 STS [R33], R2 ;  /* 0x0000000221008388 */ /* 0x001fe80000000800 */
[----:B------:R-:W0:Y:S04]  /*2d60*/  @!P0 LDS.U8 R6, [R16+0x11] ;  /* 0x0000110010068984 */ /* 0x000e280000000000 */
[----:B0-----:R-:W-:Y:S04]  /*2d70*/  @!P0 STS [R33+0x4], R6 ;  /* 0x0000040621008388 */ /* 0x001fe80000000800 */
[----:B------:R-:W0:Y:S04]  /*2d80*/  @!P0 LDS.U8 R10, [R16+0x12] ;  /* 0x00001200100a8984 */ /* 0x000e280000000000 */
[----:B0-----:R-:W-:Y:S04]  /*2d90*/  @!P0 STS [R33+0x8], R10 ;  /* 0x0000080a21008388 */ /* 0x001fe80000000800 */
[----:B------:R-:W0:Y:S04]  /*2da0*/  @!P0 LDS.U8 R12, [R16+0x13] ;  /* 0x00001300100c8984 */ /* 0x000e280000000000 */
[----:B0-----:R0:W-:Y:S01]  /*2db0*/  @!P0 STS [R33+0xc], R12 ;  /* 0x00000c0c21008388 */ /* 0x0011e20000000800 */
[----:B------:R-:W-:Y:S01]  /*2dc0*/  BAR.SYNC.DEFER_BLOCKING 0x0 ;  /* 0x0000000000007b1d */ /* 0x000fe20000010000 */
[----:B----4-:R-:W-:-:S13]  /*2dd0*/  ISETP.GE.U32.AND P0, PT, R32, R23, PT ;  /* 0x000000172000720c */ /* 0x010fda0003f06070 */
[----:B0-----:R-:W-:Y:S05]  /*2de0*/  @P0 BRA `(.L_x_29) ;  /* 0x0000000400840947 */ /* 0x001fea0003800000 */
[----:B------:R-:W0:Y:S01]  /*2df0*/  S2UR UR5, SR_CgaCtaId ;  /* 0x00000000000579c3 */ /* 0x000e220000008800 */
[----:B------:R-:W-:Y:S01]  /*2e00*/  UMOV UR4, 0x400 ;  /* 0x0000040000047882 */ /* 0x000fe20000000000 */
[C---:B------:R-:W-:Y:S02]  /*2e10*/  ISETP.GE.U32.AND P5, PT, R29.reuse, 0x10, PT ;  /* 0x000000101d00780c */ /* 0x040fe40003fa6070 */
[C---:B------:R-:W-:Y:S02]  /*2e20*/  ISETP.GE.U32.AND P4, PT, R29.reuse, 0x8, PT ;  /* 0x000000081d00780c */ /* 0x040fe40003f86070 */
[C---:B------:R-:W-:Y:S02]  /*2e30*/  ISETP.GE.U32.AND P3, PT, R29.reuse, 0x4, PT ;  /* 0x000000041d00780c */ /* 0x040fe40003f66070 */
[C---:B------:R-:W-:Y:S02]  /*2e40*/  ISETP.GE.U32.AND P2, PT, R29.reuse, 0x2, PT ;  /* 0x000000021d00780c */ /* 0x040fe40003f46070 */
[----:B------:R-:W-:Y:S01]  /*2e50*/  ISETP.NE.AND P1, PT, R29, RZ, PT ;  /* 0x000000ff1d00720c */ /* 0x000fe20003f25270 */
[----:B0-----:R-:W-:-:S06]  /*2e60*/  ULEA UR4, UR5, UR4, 0x18 ;  /* 0x0000000405047291 */ /* 0x001fcc000f8ec0ff */
[----:B------:R-:W-:Y:S01]  /*2e70*/  LEA R2, R32, UR4, 0x4 ;  /* 0x0000000420027c11 */ /* 0x000fe2000f8e20ff */
[----:B------:R-:W-:-:S04]  /*2e80*/  UMOV UR4, 0xffffffff ;  /* 0xffffffff00047882 */ /* 0x000fc80000000000 */
[----:B------:R0:W1:Y:S01]  /*2e90*/  LDS R3, [R2] ;  /* 0x0000000002037984 */ /* 0x0000620000000800 */
[----:B------:R-:W-:Y:S05]  /*2ea0*/  BRA.DIV UR4, `(.L_x_30) ;  /* 0x0000003204587947 */ /* 0x000fea000b800000 */
[----:B-1----:R-:W1:Y:S01]  /*2eb0*/  SHFL.UP PT, R14, R3, 0x1, RZ ;  /* 0x04200000030e7989 */ /* 0x002e6200000e00ff */
[----:B------:R-:W2:Y:S01]  /*2ec0*/  S2UR UR5, SR_CgaCtaId ;  /* 0x00000000000579c3 */ /* 0x000ea20000008800 */
[----:B------:R-:W-:Y:S01]  /*2ed0*/  UMOV UR4, 0x400 ;  /* 0x0000040000047882 */ /* 0x000fe20000000000 */
[----:B------:R-:W-:-:S05]  /*2ee0*/  VIADD R23, R23, 0xffffffff ;  /* 0xffffffff17177836 */ /* 0x000fca0000000000 */
[----:B------:R-:W-:Y:S01]  /*2ef0*/  ISETP.NE.AND P0, PT, R32, R23, PT ;  /* 0x000000172000720c */ /* 0x000fe20003f05270 */
[----:B------:R-:W3:Y:S01]  /*2f00*/  S2UR UR6, SR_SWINHI ;  /* 0x00000000000679c3 */ /* 0x000ee20000002f00 */
[----:B-1----:R-:W-:Y:S01]  /*2f10*/  SEL R6, R14, RZ, P1 ;  /* 0x000000ff0e067207 */ /* 0x002fe20000800000 */
[----:B--2---:R-:W-:-:S04]  /*2f20*/  ULEA UR4, UR5, UR4, 0x18 ;  /* 0x0000000405047291 */ /* 0x004fc8000f8ec0ff */
[----:B------:R-:W-:-:S03]  /*2f30*/  IMAD.IADD R6, R3, 0x1, R6 ;  /* 0x0000000103067824 */ /* 0x000fc600078e0206 */
[----:B------:R-:W-:Y:S01]  /*2f40*/  UMOV UR4, UR4 ;  /* 0x0000000400047c82 */ /* 0x000fe20008000000 */
[----:B---3--:R-:W-:Y:S01]  /*2f50*/  UMOV UR5, UR6 ;  /* 0x0000000600057c82 */ /* 0x008fe20008000000 */
[----:B------:R-:W1:Y:S01]  /*2f60*/  SHFL.UP PT, R14, R6, 0x2, RZ ;  /* 0x04400000060e7989 */ /* 0x000e6200000e00ff */
[----:B------:R-:W-:-:S04]  /*2f70*/  ISETP.EQ.U32.AND P6, PT, RZ, UR4, PT ;  /* 0x00000004ff007c0c */ /* 0x000fc8000bfc2070 */
[----:B------:R-:W-:Y:S02]  /*2f80*/  ISETP.EQ.OR.EX P0, PT, RZ, UR5, P0, P6 ;  /* 0x00000005ff007c0c */ /* 0x000fe40008702760 */
        /* <DEDUP_REMOVED lines=11> */
[----:B------:R-:W-:Y:S04]  /*3040*/  @!P0 STS [R0], R11 ;  /* 0x0000000b00008388 */ /* 0x000fe80000000800 */
[----:B------:R-:W1:Y:S04]  /*3050*/  LDS R6, [R2+0x4] ;  /* 0x0000040002067984 */ /* 0x000e680000000800 */
[----:B-1----:R-:W1:Y:S02]  /*3060*/  SHFL.UP PT, R14, R6, 0x1, RZ ;  /* 0x04200000060e7989 */ /* 0x002e6400000e00ff */
        /* <DEDUP_REMOVED lines=10> */
[----:B------:R-:W-:Y:S02]  /*3110*/  IMAD.IADD R22, R16, 0x1, R13 ;  /* 0x0000000110167824 */ /* 0x000fe400078e020d */
[----:B------:R-:W-:-:S03]  /*3120*/  IMAD.IADD R13, R11, 0x1, -R3 ;  /* 0x000000010b0d7824 */ /* 0x000fc600078e0a03 */
[----:B------:R-:W1:Y:S04]  /*3130*/  SHFL.UP PT, R14, R22, 0x10, RZ ;  /* 0x06000000160e7989 */ /* 0x000e6800000e00ff */
[----:B------:R-:W-:Y:S01]  /*3140*/  STS [R2], R13 ;  /* 0x0000000d02007388 */ /* 0x000fe20000000800 */
[----:B-1----:R-:W-:-:S04]  /*3150*/  SEL R15, R14, RZ, P5 ;  /* 0x000000ff0e0f7207 */ /* 0x002fc80002800000 */
[----:B------:R-:W-:-:S05]  /*3160*/  IADD3 R11, PT, PT, R22, R15, RZ ;  /* 0x0000000f160b7210 */ /* 0x000fca0007ffe0ff */
[----:B------:R1:W-:Y:S04]  /*3170*/  @!P0 STS [R8], R11 ;  /* 0x0000000b08008388 */ /* 0x0003e80000000800 */
[----:B------:R-:W2:Y:S01]  /*3180*/  LDS R3, [R2+0x8] ;  /* 0x0000080002037984 */ /* 0x000ea20000000800 */
[----:B-1----:R-:W-:-:S05]  /*3190*/  IMAD.IADD R11, R11, 0x1, -R6 ;  /* 0x000000010b0b7824 */ /* 0x002fca00078e0a06 */
[----:B------:R-:W-:Y:S04]  /*31a0*/  STS [R2+0x4], R11 ;  /* 0x0000040b02007388 */ /* 0x000fe80000000800 */
[----:B--2---:R-:W1:Y:S02]  /*31b0*/  SHFL.UP PT, R14, R3, 0x1, RZ ;  /* 0x04200000030e7989 */ /* 0x004e6400000e00ff */
        /* <DEDUP_REMOVED lines=13> */
[----:B------:R-:W-:-:S04]  /*3290*/  IMAD.IADD R12, R22, 0x1, R13 ;  /* 0x00000001160c7824 */ /* 0x000fc800078e020d */
[----:B------:R-:W-:Y:S01]  /*32a0*/  IMAD.IADD R11, R12, 0x1, -R3 ;  /* 0x000000010c0b7824 */ /* 0x000fe200078e0a03 */
[----:B------:R-:W-:Y:S04]  /*32b0*/  @!P0 STS [R9], R12 ;  /* 0x0000000c09008388 */ /* 0x000fe80000000800 */
[----:B------:R-:W1:Y:S04]  /*32c0*/  LDS R6, [R2+0xc] ;  /* 0x00000c0002067984 */ /* 0x000e680000000800 */
[----:B------:R-:W-:Y:S04]  /*32d0*/  STS [R2+0x8], R11 ;  /* 0x0000080b02007388 */ /* 0x000fe80000000800 */
        /* <DEDUP_REMOVED lines=12> */
[----:B------:R1:W2:Y:S02]  /*33a0*/  SHFL.UP PT, R14, R3, 0x10, RZ ;  /* 0x06000000030e7989 */ /* 0x0002a400000e00ff */
.L_x_111:
[----:B--2---:R-:W-:-:S05]  /*33b0*/  SEL R14, R14, RZ, P5 ;  /* 0x000000ff0e0e7207 */ /* 0x004fca0002800000 */
[----:B-1----:R-:W-:-:S04]  /*33c0*/  IMAD.IADD R3, R3, 0x1, R14 ;  /* 0x0000000103037824 */ /* 0x002fc800078e020e */
[----:B------:R-:W-:Y:S01]  /*33d0*/  IMAD.IADD R7, R3, 0x1, -R6 ;  /* 0x0000000103077824 */ /* 0x000fe200078e0a06 */
[----:B------:R1:W-:Y:S04]  /*33e0*/  @!P0 STS [R42], R3 ;  /* 0x000000032a008388 */ /* 0x0003e80000000800 */
[----:B------:R1:W-:Y:S02]  /*33f0*/  STS [R2+0xc], R7 ;  /* 0x00000c0702007388 */ /* 0x0003e40000000800 */
.L_x_29:
[----:B------:R-:W-:Y:S05]  /*3400*/  BSYNC B0 ;  /* 0x0000000000007941 */ /* 0x000fea0003800000 */
.L_x_28:
[----:B------:R-:W-:-:S13]  /*3410*/  ISETP.GT.U32.AND P0, PT, R32, 0x3, PT ;  /* 0x000000032000780c */ /* 0x000fda0003f04070 */
[----:B------:R-:W-:Y:S05]  /*3420*/  @P0 BRA `(.L_x_31) ;  /* 0x0000000000640947 */ /* 0x000fea0003800000 */
[----:B-1----:R-:W-:Y:S01]  /*3430*/  IMAD R3, R32, 0x4, R41 ;  /* 0x0000000420037824 */ /* 0x002fe200078e0229 */
[----:B------:R-:W-:Y:S01]  /*3440*/  UMOV UR4, 0xffffffff ;  /* 0xffffffff00047882 */ /* 0x000fe20000000000 */
[C---:B------:R-:W-:Y:S02]  /*3450*/  ISETP.GE.U32.AND P0, PT, R29.reuse, 0x10, PT ;  /* 0x000000101d00780c */ /* 0x040fe40003f06070 */
[C---:B------:R-:W-:Y:S01]  /*3460*/  ISETP.GE.U32.AND P1, PT, R29.reuse, 0x8, PT ;  /* 0x000000081d00780c */ /* 0x040fe20003f26070 */
[----:B0-----:R0:W1:Y:S01]  /*3470*/  LDS R2, [R3] ;  /* 0x0000000003027984 */ /* 0x0010620000000800 */
[C---:B------:R-:W-:Y:S02]  /*3480*/  ISETP.GE.U32.AND P2, PT, R29.reuse, 0x2, PT ;  /* 0x000000021d00780c */ /* 0x040fe40003f46070 */
[----:B------:R-:W-:Y:S01]  /*3490*/  ISETP.NE.AND P3, PT, R29, RZ, PT ;  /* 0x000000ff1d00720c */ /* 0x000fe20003f65270 */
[----:B------:R-:W-:-:S12]  /*34a0*/  BRA.DIV UR4, `(.L_x_32) ;  /* 0x0000003604647947 */ /* 0x000fd8000b800000 */
[----:B-1----:R-:W1:Y:S02]  /*34b0*/  SHFL.UP PT, R14, R2, 0x1, RZ ;  /* 0x04200000020e7989 */ /* 0x002e6400000e00ff */
[----:B-1----:R-:W-:-:S05]  /*34c0*/  SEL R13, R14, RZ, P3 ;  /* 0x000000ff0e0d7207 */ /* 0x002fca0001800000 */
[----:B------:R-:W-:-:S05]  /*34d0*/  IMAD.IADD R13, R2, 0x1, R13 ;  /* 0x00000001020d7824 */ /* 0x000fca00078e020d */
[----:B------:R1:W2:Y:S02]  /*34e0*/  SHFL.UP PT, R14, R13, 0x2, RZ ;  /* 0x044000000d0e7989 */ /* 0x0002a400000e00ff */
.L_x_115:
[----:B--2---:R-:W-:Y:S01]  /*34f0*/  SEL R14, R14, RZ, P2 ;  /* 0x000000ff0e0e7207 */ /* 0x004fe20001000000 */
[----:B------:R-:W-:-:S04]  /*3500*/  UMOV UR4, 0xffffffff ;  /* 0xffffffff00047882 */ /* 0x000fc80000000000 */
[----:B-1----:R-:W-:Y:S01]  /*3510*/  IMAD.IADD R13, R13, 0x1, R14 ;  /* 0x000000010d0d7824 */ /* 0x002fe200078e020e */
[----:B------:R-:W-:Y:S06]  /*3520*/  BRA.DIV UR4, `(.L_x_33) ;  /* 0x00000036048c7947 */ /* 0x000fec000b800000 */
.L_x_118:
[----:B------:R-:W-:-:S03]  /*3530*/  UMOV UR4, 0xffffffff ;  /* 0xffffffff00047882 */ /* 0x000fc60000000000 */
[----:B------:R-:W-:Y:S05]  /*3540*/  BRA.DIV UR4, `(.L_x_34) ;  /* 0x0000003604a87947 */ /* 0x000fea000b800000 */
[----:B------:R-:W1:Y:S02]  /*3550*/  SHFL.UP PT, R14, R13, 0x8, RZ ;  /* 0x050000000d0e7989 */ /* 0x000e6400000e00ff */
[----:B-1----:R-:W-:-:S05]  /*3560*/  SEL R14, R14, RZ, P1 ;  /* 0x000000ff0e0e7207 */ /* 0x002fca0000800000 */
[----:B------:R-:W-:-:S05]  /*3570*/  IMAD.IADD R13, R13, 0x1, R14 ;  /* 0x000000010d0d7824 */ /* 0x000fca00078e020e */
[----:B------:R1:W2:Y:S02]  /*3580*/  SHFL.UP PT, R14, R13, 0x10, RZ ;  /* 0x060000000d0e7989 */ /* 0x0002a400000e00ff */
.L_x_122:
[----:B--2---:R-:W-:-:S04]  /*3590*/  SEL R14, R14, RZ, P0 ;  /* 0x000000ff0e0e7207 */ /* 0x004fc80000000000 */
[----:B------:R-:W-:-:S05]  /*35a0*/  IADD3 R14, PT, PT, -R2, R14, R13 ;  /* 0x0000000e020e7210 */ /* 0x000fca0007ffe10d */
[----:B------:R2:W-:Y:S02]  /*35b0*/  STS [R3], R14 ;  /* 0x0000000e03007388 */ /* 0x0005e40000000800 */
.L_x_31:
[----:B------:R-:W-:Y:S01]  /*35c0*/  ISETP.GE.U32.AND P0, PT, R27, R26, PT ;  /* 0x0000001a1b00720c */ /* 0x000fe20003f06070 */
[----:B------:R-:W-:Y:S05]  /*35d0*/  WARPSYNC.ALL ;  /* 0x0000000000007948 */ /* 0x000fea0003800000 */
[----:B------:R-:W-:Y:S06]  /*35e0*/  BAR.SYNC.DEFER_BLOCKING 0x0 ;  /* 0x0000000000007b1d */ /* 0x000fec0000010000 */
[----:B------:R-:W-:Y:S04]  /*35f0*/  BSSY.RECONVERGENT B0, `(.L_x_35) ;  /* 0x00000e9000007945 */ /* 0x000fe80003800200 */
[----:B------:R-:W-:Y:S05]  /*3600*/  @P0 BRA `(.L_x_36) ;  /* 0x0000000c009c0947 */ /* 0x000fea0003800000 */
[----:B------:R-:W-:Y:S01]  /*3610*/  ISETP.NE.U32.AND P0, PT, R46, RZ, PT ;  /* 0x000000ff2e00720c */ /* 0x000fe20003f05070 */
[----:B------:R-:W-:Y:S01]  /*3620*/  BSSY.RECONVERGENT B1, `(.L_x_37) ;  /* 0x0000064000017945 */ /* 0x000fe20003800200 */
[----:B-1----:R-:W-:Y:S02]  /*3630*/  IMAD.MOV.U32 R7, RZ, RZ, R27 ;  /* 0x000000ffff077224 */ /* 0x002fe400078e001b */
[----:B------:R-:W-:Y:S01]  /*3640*/  ISETP.NE.AND.EX P0, PT, RZ, RZ, PT, P0 ;  /* 0x000000ffff00720c */ /* 0x000fe20003f05300 */
[----:B------:R-:W-:-:S12]  /*3650*/  IMAD.MOV.U32 R6, RZ, RZ, RZ ;  /* 0x000000ffff067224 */ /* 0x000fd800078e00ff */
[----:B------:R-:W-:Y:S05]  /*3660*/  @!P0 BRA `(.L_x_38) ;  /* 0x00000004007c8947 */ /* 0x000fea0003800000 */
[----:B------:R-:W1:Y:S01]  /*3670*/  LDS R10, [R51] ;  /* 0x00000000330a7984 */ /* 0x000e620000000800 */
[----:B0-----:R-:W-:-:S05]  /*3680*/  IADD3 R2, P0, PT, -R30, R27, RZ ;  /* 0x0000001b1e027210 */ /* 0x001fca0007f1e1ff */
[----:B--2---:R-:W-:-:S05]  /*3690*/  IMAD.X R3, RZ, RZ, -0x1, P0 ;  /* 0xffffffffff037424 */ /* 0x004fca00000e06ff */
[--C-:B------:R-:W-:Y:S02]  /*36a0*/  SHF.R.U64 R11, R2, 0x5, R3.reuse ;  /* 0x00000005020b7819 */ /* 0x100fe40000001203 */
[----:B------:R-:W-:Y:S02]  /*36b0*/  SHF.R.U32.HI R3, RZ, 0x5, R3 ;  /* 0x00000005ff037819 */ /* 0x000fe40000011603 */
[----:B------:R-:W-:-:S04]  /*36c0*/  LEA R2, P0, R11, R4, 0x2 ;  /* 0x000000040b027211 */ /* 0x000fc800078010ff */
[----:B------:R-:W-:Y:S02]  /*36d0*/  LEA.HI.X R3, R11, R5, R3, 0x2, P0 ;  /* 0x000000050b037211 */ /* 0x000fe400000f1403 */
[----:B-1----:R-:W-:-:S04]  /*36e0*/  SHF.R.U32.HI R6, RZ, R37, R10 ;  /* 0x00000025ff067219 */ /* 0x002fc8000001160a */
[----:B------:R-:W-:-:S04]  /*36f0*/  LOP3.LUT R7, R6, 0x3, RZ, 0xc0, !PT ;  /* 0x0000000306077812 */ /* 0x000fc800078ec0ff */
[----:B------:R-:W-:-:S05]  /*3700*/  IADD3 R2, P0, PT, R7, R2, RZ ;  /* 0x0000000207027210 */ /* 0x000fca0007f1e0ff */
[----:B------:R-:W-:-:S05]  /*3710*/  IMAD.X R3, RZ, RZ, R3, P0 ;  /* 0x000000ffff037224 */ /* 0x000fca00000e0603 */
[----:B------:R-:W2:Y:S01]  /*3720*/  LD.E.U8 R2, desc[UR36][R2.64] ;  /* 0x0000002402027980 */ /* 0x000ea2000c101100 */
[----:B------:R-:W-:Y:S01]  /*3730*/  IMAD.SHL.U32 R6, R6, 0x4, RZ ;  /* 0x0000000406067824 */ /* 0x000fe200078e00ff */
[----:B------:R-:W-:Y:S01]  /*3740*/  ISETP.NE.U32.AND P0, PT, R46, 0x1, PT ;  /* 0x000000012e00780c */ /* 0x000fe20003f05070 */
[----:B------:R-:W-:-:S03]  /*3750*/  IMAD.IADD R11, R34, 0x1, R11 ;  /* 0x00000001220b7824 */ /* 0x000fc600078e020b */
[----:B------:R-:W-:Y:S01]  /*3760*/  LOP3.LUT R6, R6, 0xc, RZ, 0xc0, !PT ;  /* 0x0000000c06067812 */ /* 0x000fe200078ec0ff */
[----:B------:R-:W-:Y:S01]  /*3770*/  IMAD R14, R11, 0x4, R40 ;  /* 0x000000040b0e7824 */ /* 0x000fe200078e0228 */
[----:B------:R-:W-:Y:S01]  /*3780*/  ISETP.NE.AND.EX P0, PT, RZ, RZ, PT, P0 ;  /* 0x000000ffff00720c */ /* 0x000fe20003f05300 */
[----:B------:R-:W-:Y:S02]  /*3790*/  IMAD R11, R27, 0x4, R50 ;  /* 0x000000041b0b7824 */ /* 0x000fe400078e0232 */
[--C-:B------:R-:W-:Y:S02]  /*37a0*/  IMAD.IADD R12, R33, 0x1, R6.reuse ;  /* 0x00000001210c7824 */ /* 0x100fe400078e0206 */
[----:B------:R-:W-:Y:S02]  /*37b0*/  IMAD.IADD R6, R41, 0x1, R6 ;  /* 0x0000000129067824 */ /* 0x000fe400078e0206 */
[----:B------:R-:W-:Y:S02]  /*37c0*/  IMAD.IADD R13, R14, 0x1, R7 ;  /* 0x000000010e0d7824 */ /* 0x000fe400078e0207 */
[----:B------:R-:W-:Y:S04]  /*37d0*/  LDS R7, [R12] ;  /* 0x000000000c077984 */ /* 0x000fe80000000800 */
[----:B------:R-:W2:Y:S04]  /*37e0*/  LDS R6, [R6] ;  /* 0x0000000006067984 */ /* 0x000ea80000000800 */
[----:B------:R-:W0:Y:S01]  /*37f0*/  LDS.U8 R13, [R13+0x10] ;  /* 0x000010000d0d7984 */ /* 0x000e220000000000 */
[----:B--2---:R-:W-:-:S02]  /*3800*/  IADD3 R2, PT, PT, R6, R7, R2 ;  /* 0x0000000706027210 */ /* 0x004fc40007ffe002 */
[----:B------:R-:W-:-:S03]  /*3810*/  MOV R6, R38 ;  /* 0x0000002600067202 */ /* 0x000fc60000000f00 */
[----:B0-----:R-:W-:Y:S02]  /*3820*/  IMAD.IADD R2, R2, 0x1, R13 ;  /* 0x0000000102027824 */ /* 0x001fe400078e020d */
[----:B------:R-:W-:Y:S02]  /*3830*/  VIADD R13, R27, 0x20 ;  /* 0x000000201b0d7836 */ /* 0x000fe40000000000 */
[C---:B------:R-:W-:Y:S02]  /*3840*/  IMAD R3, R2.reuse, 0x4, R25 ;  /* 0x0000000402037824 */ /* 0x040fe400078e0219 */
[----:B------:R-:W-:Y:S02]  /*3850*/  IMAD R15, R2, 0x4, R17 ;  /* 0x00000004020f7824 */ /* 0x000fe400078e0211 */
[----:B------:R-:W-:Y:S01]  /*3860*/  IMAD.MOV.U32 R7, RZ, RZ, R13 ;  /* 0x000000ffff077224 */ /* 0x000fe200078e000d */
[----:B------:R-:W-:Y:S04]  /*3870*/  STS [R3], R10 ;  /* 0x0000000a03007388 */ /* 0x000fe80000000800 */
[----:B------:R-:W0:Y:S04]  /*3880*/  LDS R14, [R11] ;  /* 0x000000000b0e7984 */ /* 0x000e280000000800 */
[----:B0-----:R1:W-:Y:S01]  /*3890*/  STS [R15], R14 ;  /* 0x0000000e0f007388 */ /* 0x0013e20000000800 */
[----:B------:R-:W-:Y:S05]  /*38a0*/  @!P0 BRA `(.L_x_38) ;  /* 0x0000000000ec8947 */ /* 0x000fea0003800000 */
[----:B------:R-:W0:Y:S02]  /*38b0*/  LDS R10, [R51+0x80] ;  /* 0x00008000330a7984 */ /* 0x000e240000000800 */
[----:B0-----:R-:W-:-:S04]  /*38c0*/  SHF.R.U32.HI R6, RZ, R37, R10 ;  /* 0x00000025ff067219 */ /* 0x001fc8000001160a */
[----:B------:R-:W-:-:S04]  /*38d0*/  LOP3.LUT R7, R6, 0x3, RZ, 0xc0, !PT ;  /* 0x0000000306077812 */ /* 0x000fc800078ec0ff */
[----:B------:R-:W-:-:S05]  /*38e0*/  IADD3 R2, P0, PT, R7, R18, RZ ;  /* 0x0000001207027210 */ /* 0x000fca0007f1e0ff */
[----:B------:R-:W-:-:S05]  /*38f0*/  IMAD.X R3, RZ, RZ, R19, P0 ;  /* 0x000000ffff037224 */ /* 0x000fca00000e0613 */
[----:B------:R0:W2:Y:S01]  /*3900*/  LD.E.U8 R2, desc[UR36][R2.64] ;  /* 0x0000002402027980 */ /* 0x0000a2000c101100 */
[----:B------:R-:W-:Y:S01]  /*3910*/  IADD3 R13, P0, PT, -R30, R13, RZ ;  /* 0x0000000d1e0d7210 */ /* 0x000fe20007f1e1ff */
[----:B------:R-:W-:-:S03]  /*3920*/  IMAD.SHL.U32 R6, R6, 0x4, RZ ;  /* 0x0000000406067824 */ /* 0x000fc600078e00ff */
[----:B------:R-:W-:Y:S02]  /*3930*/  IADD3.X R12, PT, PT, R38, -0x1, RZ, P0, !PT ;  /* 0xffffffff260c7810 */ /* 0x000fe400007fe4ff */
[----:B------:R-:W-:Y:S02]  /*3940*/  LOP3.LUT R6, R6, 0xc, RZ, 0xc0, !PT ;  /* 0x0000000c06067812 */ /* 0x000fe400078ec0ff */
[----:B------:R-:W-:Y:S02]  /*3950*/  SHF.R.U64 R13, R13, 0x5, R12 ;  /* 0x000000050d0d7819 */ /* 0x000fe4000000120c */
[----:B------:R-:W-:Y:S01]  /*3960*/  ISETP.NE.U32.AND P0, PT, R46, 0x2, PT ;  /* 0x000000022e00780c */ /* 0x000fe20003f05070 */
[--C-:B------:R-:W-:Y:S02]  /*3970*/  IMAD.IADD R12, R33, 0x1, R6.reuse ;  /* 0x00000001210c7824 */ /* 0x100fe400078e0206 */
[----:B------:R-:W-:Y:S01]  /*3980*/  IMAD.IADD R13, R34, 0x1, R13 ;  /* 0x00000001220d7824 */ /* 0x000fe200078e020d */
[----:B------:R-:W-:Y:S01]  /*3990*/  ISETP.NE.AND.EX P0, PT, RZ, RZ, PT, P0 ;  /* 0x000000ffff00720c */ /* 0x000fe20003f05300 */
[----:B------:R-:W-:Y:S01]  /*39a0*/  IMAD.IADD R6, R41, 0x1, R6 ;  /* 0x0000000129067824 */ /* 0x000fe200078e0206 */
[----:B0-----:R-:W-:Y:S01]  /*39b0*/  LDS R3, [R12] ;  /* 0x000000000c037984 */ /* 0x001fe20000000800 */
[----:B-1----:R-:W-:-:S04]  /*39c0*/  IMAD R14, R13, 0x4, R40 ;  /* 0x000000040d0e7824 */ /* 0x002fc800078e0228 */
[----:B------:R-:W-:Y:S01]  /*39d0*/  IMAD.IADD R13, R14, 0x1, R7 ;  /* 0x000000010e0d7824 */ /* 0x000fe200078e0207 */
[----:B------:R-:W2:Y:S01]  /*39e0*/  LDS R6, [R6] ;  /* 0x0000000006067984 */ /* 0x000ea20000000800 */
[----:B------:R-:W-:-:S04]  /*39f0*/  IMAD.MOV.U32 R7, RZ, RZ, R35 ;  /* 0x000000ffff077224 */ /* 0x000fc800078e0023 */
[----:B------:R-:W0:Y:S01]  /*3a00*/  LDS.U8 R13, [R13+0x10] ;  /* 0x000010000d0d7984 */ /* 0x000e220000000000 */
[----:B--2---:R-:W-:Y:S01]  /*3a10*/  IADD3 R2, PT, PT, R6, R3, R2 ;  /* 0x0000000306027210 */ /* 0x004fe20007ffe002 */
[----:B------:R-:W-:-:S04]  /*3a20*/  IMAD.MOV.U32 R6, RZ, RZ, R39 ;  /* 0x000000ffff067224 */ /* 0x000fc800078e0027 */
[----:B0-----:R-:W-:-:S04]  /*3a30*/  IMAD.IADD R2, R2, 0x1, R13 ;  /* 0x0000000102027824 */ /* 0x001fc800078e020d */
[C---:B------:R-:W-:Y:S02]  /*3a40*/  IMAD R3, R2.reuse, 0x4, R25 ;  /* 0x0000000402037824 */ /* 0x040fe400078e0219 */
[----:B------:R-:W-:-:S03]  /*3a50*/  IMAD R15, R2, 0x4, R17 ;  /* 0x00000004020f7824 */ /* 0x000fc600078e0211 */
[----:B------:R-:W-:Y:S04]  /*3a60*/  STS [R3], R10 ;  /* 0x0000000a03007388 */ /* 0x000fe80000000800 */
[----:B------:R-:W0:Y:S04]  /*3a70*/  LDS R14, [R11+0x80] ;  /* 0x000080000b0e7984 */ /* 0x000e280000000800 */
        /* <DEDUP_REMOVED lines=12> */
[----:B------:R-:W-:-:S03]  /*3b40*/  SHF.R.U64 R13, R12, 0x5, R13 ;  /* 0x000000050c0d7819 */ /* 0x000fc6000000120d */
[----:B------:R-:W-:Y:S02]  /*3b50*/  IMAD.IADD R12, R33, 0x1, R6 ;  /* 0x00000001210c7824 */ /* 0x000fe400078e0206 */
[----:B------:R-:W-:-:S03]  /*3b60*/  IMAD.IADD R13, R34, 0x1, R13 ;  /* 0x00000001220d7824 */ /* 0x000fc600078e020d */
[----:B0-----:R-:W-:Y:S01]  /*3b70*/  LDS R3, [R12] ;  /* 0x000000000c037984 */ /* 0x001fe20000000800 */
[----:B---3--:R-:W-:Y:S02]  /*3b80*/  IMAD R14, R13, 0x4, R40 ;  /* 0x000000040d0e7824 */ /* 0x008fe400078e0228 */
[----:B------:R-:W-:Y:S02]  /*3b90*/  IMAD.IADD R13, R41, 0x1, R6 ;  /* 0x00000001290d7824 */ /* 0x000fe400078e0206 */
[----:B------:R-:W-:-:S04]  /*3ba0*/  IMAD.IADD R14, R14, 0x1, R7 ;  /* 0x000000010e0e7824 */ /* 0x000fc800078e0207 */
[----:B------:R-:W2:Y:S04]  /*3bb0*/  LDS R13, [R13] ;  /* 0x000000000d0d7984 */ /* 0x000ea80000000800 */
[----:B------:R-:W0:Y:S01]  /*3bc0*/  LDS.U8 R7, [R14+0x10] ;  /* 0x000010000e077984 */ /* 0x000e220000000000 */
[----:B--2---:R-:W-:-:S05]  /*3bd0*/  IADD3 R2, PT, PT, R13, R3, R2 ;  /* 0x000000030d027210 */ /* 0x004fca0007ffe002 */
[----:B0-----:R-:W-:Y:S01]  /*3be0*/  IMAD.IADD R2, R2, 0x1, R7 ;  /* 0x0000000102027824 */ /* 0x001fe200078e0207 */
[----:B------:R-:W-:-:S03]  /*3bf0*/  IADD3 R7, P0, PT, R27, 0x60, RZ ;  /* 0x000000601b077810 */ /* 0x000fc60007f1e0ff */
[C---:B------:R-:W-:Y:S02]  /*3c00*/  IMAD R3, R2.reuse, 0x4, R25 ;  /* 0x0000000402037824 */ /* 0x040fe400078e0219 */
[----:B------:R-:W-:Y:S02]  /*3c10*/  IMAD R2, R2, 0x4, R17 ;  /* 0x0000000402027824 */ /* 0x000fe400078e0211 */
[----:B------:R-:W-:Y:S01]  /*3c20*/  IMAD.X R6, RZ, RZ, RZ, P0 ;  /* 0x000000ffff067224 */ /* 0x000fe200000e06ff */
[----:B------:R-:W-:Y:S04]  /*3c30*/  STS [R3], R10 ;  /* 0x0000000a03007388 */ /* 0x000fe80000000800 */
[----:B------:R-:W0:Y:S04]  /*3c40*/  LDS R11, [R11+0x100] ;  /* 0x000100000b0b7984 */ /* 0x000e280000000800 */
[----:B0-----:R4:W-:Y:S02]  /*3c50*/  STS [R2], R11 ;  /* 0x0000000b02007388 */ /* 0x0019e40000000800 */
.L_x_38:
[----:B------:R-:W-:Y:S05]  /*3c60*/  BSYNC.RECONVERGENT B1 ;  /* 0x0000000000017941 */ /* 0x000fea0003800200 */
.L_x_37:
[----:B0-2---:R-:W-:-:S04]  /*3c70*/  LOP3.LUT R3, RZ, R27, RZ, 0x33, !PT ;  /* 0x0000001bff037212 */ /* 0x005fc800078e33ff */
[----:B------:R-:W-:-:S04]  /*3c80*/  IADD3 R3, P1, PT, R26, R3, RZ ;  /* 0x000000031a037210 */ /* 0x000fc80007f3e0ff */
[----:B------:R-:W-:Y:S01]  /*3c90*/  ISETP.GE.U32.AND P0, PT, R3, 0x60, PT ;  /* 0x000000600300780c */ /* 0x000fe20003f06070 */
[----:B----4-:R-:W-:-:S05]  /*3ca0*/  IMAD.X R2, RZ, RZ, -0x1, P1 ;  /* 0xffffffffff027424 */ /* 0x010fca00008e06ff */
[----:B------:R-:W-:-:S13]  /*3cb0*/  ISETP.GE.U32.AND.EX P0, PT, R2, RZ, PT, P0 ;  /* 0x000000ff0200720c */ /* 0x000fda0003f06100 */
[----:B------:R-:W-:Y:S05]  /*3cc0*/  @!P0 BRA `(.L_x_36) ;  /* 0x0000000400ec8947 */ /* 0x000fea0003800000 */
.L_x_39:
[----:B------:R-:W-:Y:S01]  /*3cd0*/  IMAD R13, R7, 0x4, R48 ;  /* 0x00000004070d7824 */ /* 0x000fe200078e0230 */
[----:B------:R-:W-:-:S04]  /*3ce0*/  IADD3 R11, P0, PT, -R30, R7, RZ ;  /* 0x000000071e0b7210 */ /* 0x000fc80007f1e1ff */
[----:B-1-3--:R-:W0:Y:S01]  /*3cf0*/  LDS R14, [R13] ;  /* 0x000000000d0e7984 */ /* 0x00ae220000000800 */
[----:B------:R-:W-:-:S04]  /*3d00*/  IADD3.X R10, PT, PT, R6, -0x1, RZ, P0, !PT ;  /* 0xffffffff060a7810 */ /* 0x000fc800007fe4ff */
[--C-:B------:R-:W-:Y:S02]  /*3d10*/  SHF.R.U64 R23, R11, 0x5, R10.reuse ;  /* 0x000000050b177819 */ /* 0x100fe4000000120a */
[----:B------:R-:W-:Y:S02]  /*3d20*/  SHF.R.U32.HI R16, RZ, 0x5, R10 ;  /* 0x00000005ff107819 */ /* 0x000fe4000001160a */
[----:B------:R-:W-:-:S04]  /*3d30*/  LEA R3, P0, R23, R4, 0x2 ;  /* 0x0000000417037211 */ /* 0x000fc800078010ff */
[----:B------:R-:W-:Y:S02]  /*3d40*/  LEA.HI.X R16, R23, R5, R16, 0x2, P0 ;  /* 0x0000000517107211 */ /* 0x000fe400000f1410 */
[----:B0---4-:R-:W-:-:S04]  /*3d50*/  SHF.R.U32.HI R15, RZ, R37, R14 ;  /* 0x00000025ff0f7219 */ /* 0x011fc8000001160e */
[----:B------:R-:W-:-:S04]  /*3d60*/  LOP3.LUT R12, R15, 0x3, RZ, 0xc0, !PT ;  /* 0x000000030f0c7812 */ /* 0x000fc800078ec0ff */
[----:B------:R-:W-:-:S05]  /*3d70*/  IADD3 R2, P0, PT, R12, R3, RZ ;  /* 0x000000030c027210 */ /* 0x000fca0007f1e0ff */
[----:B------:R-:W-:-:S05]  /*3d80*/  IMAD.X R3, RZ, RZ, R16, P0 ;  /* 0x000000ffff037224 */ /* 0x000fca00000e0610 */
[----:B------:R-:W2:Y:S01]  /*3d90*/  LD.E.U8 R2, desc[UR36][R2.64] ;  /* 0x0000002402027980 */ /* 0x000ea2000c101100 */
[----:B------:R-:W-:Y:S01]  /*3da0*/  IMAD.SHL.U32 R15, R15, 0x4, RZ ;  /* 0x000000040f0f7824 */ /* 0x000fe200078e00ff */
[----:B------:R-:W-:Y:S01]  /*3db0*/  IADD3 R49, P0, PT, R11, 0x20, RZ ;  /* 0x000000200b317810 */ /* 0x000fe20007f1e0ff */
[----:B------:R-:W-:-:S03]  /*3dc0*/  IMAD.IADD R23, R34, 0x1, R23 ;  /* 0x0000000122177824 */ /* 0x000fc600078e0217 */
[----:B------:R-:W-:Y:S01]  /*3dd0*/  LOP3.LUT R16, R15, 0xc, RZ, 0xc0, !PT ;  /* 0x0000000c0f107812 */ /* 0x000fe200078ec0ff */
[----:B------:R-:W-:-:S04]  /*3de0*/  IMAD R23, R23, 0x4, R40 ;  /* 0x0000000417177824 */ /* 0x000fc800078e0228 */
[--C-:B------:R-:W-:Y:S01]  /*3df0*/  IMAD.IADD R15, R33, 0x1, R16.reuse ;  /* 0x00000001210f7824 */ /* 0x100fe200078e0210 */
[----:B------:R-:W-:Y:S01]  /*3e00*/  IADD3 R23, PT, PT, R12, R23, RZ ;  /* 0x000000170c177210 */ /* 0x000fe20007ffe0ff */
[----:B------:R-:W-:Y:S02]  /*3e10*/  IMAD.IADD R22, R41, 0x1, R16 ;  /* 0x0000000129167824 */ /* 0x000fe400078e0210 */
[----:B------:R-:W-:Y:S02]  /*3e20*/  IMAD R12, R7, 0x4, R50 ;  /* 0x00000004070c7824 */ /* 0x000fe400078e0232 */
[----:B------:R-:W-:Y:S04]  /*3e30*/  LDS R15, [R15] ;  /* 0x000000000f0f7984 */ /* 0x000fe80000000800 */
[----:B------:R-:W2:Y:S04]  /*3e40*/  LDS R22, [R22] ;  /* 0x0000000016167984 */ /* 0x000ea80000000800 */
[----:B------:R-:W0:Y:S01]  /*3e50*/  LDS.U8 R23, [R23+0x10] ;  /* 0x0000100017177984 */ /* 0x000e220000000000 */
[----:B--2---:R-:W-:-:S05]  /*3e60*/  IADD3 R2, PT, PT, R22, R15, R2 ;  /* 0x0000000f16027210 */ /* 0x004fca0007ffe002 */
[----:B0-----:R-:W-:-:S04]  /*3e70*/  IMAD.IADD R2, R2, 0x1, R23 ;  /* 0x0000000102027824 */ /* 0x001fc800078e0217 */
[C---:B------:R-:W-:Y:S02]  /*3e80*/  IMAD R3, R2.reuse, 0x4, R25 ;  /* 0x0000000402037824 */ /* 0x040fe400078e0219 */
[----:B------:R-:W-:Y:S02]  /*3e90*/  IMAD R52, R2, 0x4, R17 ;  /* 0x0000000402347824 */ /* 0x000fe400078e0211 */
[----:B------:R-:W-:Y:S01]  /*3ea0*/  IMAD.X R2, RZ, RZ, R10, P0 ;  /* 0x000000ffff027224 */ /* 0x000fe200000e060a */
[----:B------:R0:W-:Y:S04]  /*3eb0*/  STS [R3], R14 ;  /* 0x0000000e03007388 */ /* 0x0001e80000000800 */
[----:B------:R-:W1:Y:S01]  /*3ec0*/  LDS R47, [R12] ;  /* 0x000000000c2f7984 */ /* 0x000e620000000800 */
[----:B------:R-:W-:-:S02]  /*3ed0*/  SHF.R.U64 R49, R49, 0x5, R2 ;  /* 0x0000000531317819 */ /* 0x000fc40000001202 */
[----:B------:R-:W-:Y:S02]  /*3ee0*/  SHF.R.U32.HI R2, RZ, 0x5, R2 ;  /* 0x00000005ff027819 */ /* 0x000fe40000011602 */
[----:B------:R-:W-:-:S04]  /*3ef0*/  LEA R23, P0, R49, R4, 0x2 ;  /* 0x0000000431177211 */ /* 0x000fc800078010ff */
[----:B0-----:R-:W-:Y:S01]  /*3f00*/  LEA.HI.X R3, R49, R5, R2, 0x2, P0 ;  /* 0x0000000531037211 */ /* 0x001fe200000f1402 */
[----:B-1----:R-:W-:Y:S04]  /*3f10*/  STS [R52], R47 ;  /* 0x0000002f34007388 */ /* 0x002fe80000000800 */
[----:B------:R-:W0:Y:S02]  /*3f20*/  LDS R16, [R13+0x80] ;  /* 0x000080000d107984 */ /* 0x000e240000000800 */
[----:B0-----:R-:W-:-:S04]  /*3f30*/  SHF.R.U32.HI R15, RZ, R37, R16 ;  /* 0x00000025ff0f7219 */ /* 0x001fc80000011610 */
[----:B------:R-:W-:-:S04]  /*3f40*/  LOP3.LUT R14, R15, 0x3, RZ, 0xc0, !PT ;  /* 0x000000030f0e7812 */ /* 0x000fc800078ec0ff */
[----:B------:R-:W-:-:S05]  /*3f50*/  IADD3 R2, P0, PT, R14, R23, RZ ;  /* 0x000000170e027210 */ /* 0x000fca0007f1e0ff */
[----:B------:R-:W-:-:S05]  /*3f60*/  IMAD.X R3, RZ, RZ, R3, P0 ;  /* 0x000000ffff037224 */ /* 0x000fca00000e0603 */
[----:B------:R-:W2:Y:S01]  /*3f70*/  LD.E.U8 R2, desc[UR36][R2.64] ;  /* 0x0000002402027980 */ /* 0x000ea2000c101100 */
[----:B------:R-:W-:Y:S02]  /*3f80*/  IMAD.SHL.U32 R15, R15, 0x4, RZ ;  /* 0x000000040f0f7824 */ /* 0x000fe400078e00ff */
[----:B------:R-:W-:-:S03]  /*3f90*/  IMAD.IADD R23, R34, 0x1, R49 ;  /* 0x0000000122177824 */ /* 0x000fc600078e0231 */
[----:B------:R-:W-:Y:S01]  /*3fa0*/  LOP3.LUT R22, R15, 0xc, RZ, 0xc0, !PT ;  /* 0x0000000c0f167812 */ /* 0x000fe200078ec0ff */
[----:B------:R-:W-:-:S04]  /*3fb0*/  IMAD R23, R23, 0x4, R40 ;  /* 0x0000000417177824 */ /* 0x000fc800078e0228 */
[--C-:B------:R-:W-:Y:S02]  /*3fc0*/  IMAD.IADD R15, R33, 0x1, R22.reuse ;  /* 0x00000001210f7824 */ /* 0x100fe400078e0216 */
[----:B------:R-:W-:Y:S02]  /*3fd0*/  IMAD.IADD R22, R41, 0x1, R22 ;  /* 0x0000000129167824 */ /* 0x000fe400078e0216 */
[----:B------:R-:W-:Y:S02]  /*3fe0*/  IMAD.IADD R23, R14, 0x1, R23 ;  /* 0x000000010e177824 */ /* 0x000fe400078e0217 */
[----:B------:R-:W-:Y:S04]  /*3ff0*/  LDS R15, [R15] ;  /* 0x000000000f0f7984 */ /* 0x000fe80000000800 */
[----:B------:R-:W2:Y:S04]  /*4000*/  LDS R22, [R22] ;  /* 0x0000000016167984 */ /* 0x000ea80000000800 */
[----:B------:R-:W0:Y:S01]  /*4010*/  LDS.U8 R23, [R23+0x10] ;  /* 0x0000100017177984 */ /* 0x000e220000000000 */
[----:B--2---:R-:W-:-:S05]  /*4020*/  IADD3 R2, PT, PT, R22, R15, R2 ;  /* 0x0000000f16027210 */ /* 0x004fca0007ffe002 */
[----:B0-----:R-:W-:-:S04]  /*4030*/  IMAD.IADD R2, R2, 0x1, R23 ;  /* 0x0000000102027824 */ /* 0x001fc800078e0217 */
[C---:B------:R-:W-:Y:S02]  /*4040*/  IMAD R3, R2.reuse, 0x4, R25 ;  /* 0x0000000402037824 */ /* 0x040fe400078e0219 */
[----:B------:R-:W-:Y:S01]  /*4050*/  IMAD R52, R2, 0x4, R17 ;  /* 0x0000000402347824 */ /* 0x000fe200078e0211 */
[----:B------:R-:W-:Y:S02]  /*4060*/  IADD3 R2, P0, PT, R11, 0x40, RZ ;  /* 0x000000400b027810 */ /* 0x000fe40007f1e0ff */
[----:B------:R0:W-:Y:S03]  /*4070*/  STS [R3], R16 ;  /* 0x0000001003007388 */ /* 0x0001e60000000800 */
[----:B------:R-:W-:Y:S01]  /*4080*/  IMAD.X R49, RZ, RZ, R10, P0 ;  /* 0x000000ffff317224 */ /* 0x000fe200000e060a */
[----:B------:R-:W1:Y:S04]  /*4090*/  LDS R47, [R12+0x80] ;  /* 0x000080000c2f7984 */ /* 0x000e680000000800 */
        /* <DEDUP_REMOVED lines=21> */
[----:B--2---:R-:W-:-:S02]  /*41f0*/  IADD3 R2, PT, PT, R22, R23, R2 ;  /* 0x0000001716027210 */ /* 0x004fc40007ffe002 */
[----:B------:R-:W-:-:S03]  /*4200*/  IADD3 R23, P0, PT, R11, 0x60, RZ ;  /* 0x000000600b177810 */ /* 0x000fc60007f1e0ff */
[----:B0-----:R-:W-:-:S04]  /*4210*/  IMAD.IADD R2, R2, 0x1, R15 ;  /* 0x0000000102027824 */ /* 0x001fc800078e020f */
[C---:B------:R-:W-:Y:S02]  /*4220*/  IMAD R3, R2.reuse, 0x4, R25 ;  /* 0x0000000402037824 */ /* 0x040fe400078e0219 */
[----:B------:R-:W-:Y:S02]  /*4230*/  IMAD R52, R2, 0x4, R17 ;  /* 0x0000000402347824 */ /* 0x000fe400078e0211 */
[----:B------:R-:W-:Y:S01]  /*4240*/  IMAD.X R2, RZ, RZ, R10, P0 ;  /* 0x000000ffff027224 */ /* 0x000fe200000e060a */
[----:B------:R0:W-:Y:S04]  /*4250*/  STS [R3], R14 ;  /* 0x0000000e03007388 */ /* 0x0001e80000000800 */
[----:B------:R-:W1:Y:S01]  /*4260*/  LDS R47, [R12+0x100] ;  /* 0x000100000c2f7984 */ /* 0x000e620000000800 */
        /* <DEDUP_REMOVED lines=15> */
[----:B------:R-:W-:Y:S02]  /*4360*/  IMAD R13, R13, 0x4, R40 ;  /* 0x000000040d0d7824 */ /* 0x000fe400078e0228 */
[----:B------:R-:W-:Y:S01]  /*4370*/  IMAD.X R6, RZ, RZ, R6, P0 ;  /* 0x000000ffff067224 */ /* 0x000fe200000e0606 */
[----:B------:R-:W-:Y:S01]  /*4380*/  ISETP.GE.U32.AND P0, PT, R7, R26, PT ;  /* 0x0000001a0700720c */ /* 0x000fe20003f06070 */
[----:B------:R-:W-:Y:S01]  /*4390*/  IMAD.IADD R11, R33, 0x1, R14 ;  /* 0x00000001210b7824 */ /* 0x000fe200078e020e */
[----:B------:R-:W-:Y:S01]  /*43a0*/  IADD3 R14, PT, PT, R41, R14, RZ ;  /* 0x0000000e290e7210 */ /* 0x000fe20007ffe0ff */
[----:B------:R-:W-:Y:S01]  /*43b0*/  IMAD.IADD R13, R10, 0x1, R13 ;  /* 0x000000010a0d7824 */ /* 0x000fe200078e020d */
[----:B------:R-:W-:-:S03]  /*43c0*/  ISETP.GE.U32.AND.EX P0, PT, R6, RZ, PT, P0 ;  /* 0x000000ff0600720c */ /* 0x000fc60003f06100 */
[----:B------:R-:W-:Y:S04]  /*43d0*/  LDS R11, [R11] ;  /* 0x000000000b0b7984 */ /* 0x000fe80000000800 */
[----:B------:R-:W2:Y:S04]  /*43e0*/  LDS R14, [R14] ;  /* 0x000000000e0e7984 */ /* 0x000ea80000000800 */
[----:B------:R-:W0:Y:S01]  /*43f0*/  LDS.U8 R13, [R13+0x10] ;  /* 0x000010000d0d7984 */ /* 0x000e220000000000 */
[----:B--2---:R-:W-:-:S05]  /*4400*/  IADD3 R2, PT, PT, R14, R11, R2 ;  /* 0x0000000b0e027210 */ /* 0x004fca0007ffe002 */
[----:B0-----:R-:W-:-:S04]  /*4410*/  IMAD.IADD R2, R2, 0x1, R13 ;  /* 0x0000000102027824 */ /* 0x001fc800078e020d */
[C---:B------:R-:W-:Y:S02]  /*4420*/  IMAD R3, R2.reuse, 0x4, R25 ;  /* 0x0000000402037824 */ /* 0x040fe400078e0219 */
[----:B------:R-:W-:-:S03]  /*4430*/  IMAD R15, R2, 0x4, R17 ;  /* 0x00000004020f7824 */ /* 0x000fc600078e0211 */
[----:B------:R-:W-:Y:S04]  /*4440*/  STS [R3], R16 ;  /* 0x0000001003007388 */ /* 0x000fe80000000800 */
[----:B------:R-:W0:Y:S04]  /*4450*/  LDS R12, [R12+0x180] ;  /* 0x000180000c0c7984 */ /* 0x000e280000000800 */
[----:B0-----:R4:W-:Y:S01]  /*4460*/  STS [R15], R12 ;  /* 0x0000000c0f007388 */ /* 0x0019e20000000800 */
[----:B------:R-:W-:Y:S05]  /*4470*/  @!P0 BRA `(.L_x_39) ;  /* 0xfffffff800148947 */ /* 0x000fea000383ffff */
.L_x_36:
[----:B------:R-:W-:Y:S05]  /*4480*/  BSYNC.RECONVERGENT B0 ;  /* 0x0000000000007941 */ /* 0x000fea0003800200 */
.L_x_35:
[----:B------:R-:W-:Y:S01]  /*4490*/  VIADD R37, R37, 0x2 ;  /* 0x0000000225257836 */ /* 0x000fe20000000000 */
[----:B------:R-:W-:Y:S01]  /*44a0*/  BAR.SYNC.DEFER_BLOCKING 0x0 ;  /* 0x0000000000007b1d */ /* 0x000fe20000010000 */
[----:B012---:R-:W-:Y:S02]  /*44b0*/  IMAD.MOV.U32 R3, RZ, RZ, R50 ;  /* 0x000000ffff037224 */ /* 0x007fe400078e0032 */
[----:B------:R-:W-:Y:S01]  /*44c0*/  IMAD.MOV.U32 R2, RZ, RZ, R48 ;  /* 0x000000ffff027224 */ /* 0x000fe200078e0030 */
[----:B------:R-:W-:-:S13]  /*44d0*/  ISETP.GE.U32.AND P0, PT, R37, 0x20, PT ;  /* 0x000000202500780c */ /* 0x000fda0003f06070 */
[----:B------:R-:W-:Y:S05]  /*44e0*/  @!P0 BRA `(.L_x_40) ;  /* 0xffffffc800208947 */ /* 0x000fea000383ffff */
[----:B------:R-:W0:Y:S08]  /*44f0*/  LDC R0, c[0x0][0x398] ;  /* 0x0000e600ff007b82 */ /* 0x000e300000000800 */
[----:B------:R-:W1:Y:S08]  /*4500*/  LDC.64 R2, c[0x0][0x390] ;  /* 0x0000e400ff027b82 */ /* 0x000e700000000a00 */
[----:B------:R-:W2:Y:S01]  /*4510*/  LDC.64 R6, c[0x0][0x388] ;  /* 0x0000e200ff067b82 */ /* 0x000ea20000000a00 */
[----:B0-----:R-:W-:-:S07]  /*4520*/  ISETP.GE.U32.AND P0, PT, R27, R0, PT ;  /* 0x000000001b00720c */ /* 0x001fce0003f06070 */
[----:B----4-:R-:W0:Y:S01]  /*4530*/  LDC R12, c[0x0][0x39c] ;  /* 0x0000e700ff0c7b82 */ /* 0x010e220000000800 */
[----:B------:R-:W-:Y:S01]  /*4540*/  ISETP.LT.U32.OR P0, PT, R28, R0, P0 ;  /* 0x000000001c00720c */ /* 0x000fe20000701470 */
[----:B-1----:R-:W-:-:S12]  /*4550*/  IMAD.WIDE.U32 R2, R31, 0x8, R2 ;  /* 0x000000081f027825 */ /* 0x002fd800078e0002 */
[----:B------:R-:W4:Y:S01]  /*4560*/  @!P0 LDG.E.64 R8, desc[UR36][R2.64] ;  /* 0x0000002402088981 */ /* 0x000f22000c1e1b00 */
[----:B------:R-:W-:Y:S02]  /*4570*/  @!P0 IMAD R13, R0, 0x4, R17 ;  /* 0x00000004000d8824 */ /* 0x000fe400078e0211 */
[----:B--2---:R-:W-:-:S04]  /*4580*/  IMAD.WIDE.U32 R6, R31, 0x8, R6 ;  /* 0x000000081f067825 */ /* 0x004fc800078e0006 */
[----:B------:R-:W4:Y:S01]  /*4590*/  @!P0 LDS R13, [R13+-0x4] ;  /* 0xfffffc000d0d8984 */ /* 0x000f220000000800 */
[----:B------:R-:W-:Y:S01]  /*45a0*/  @!P0 IMAD R0, R0, 0x4, R48 ;  /* 0x0000000400008824 */ /* 0x000fe200078e0230 */
[-C--:B0-----:R-:W-:Y:S02]  /*45b0*/  ISETP.GT.U32.AND P1, PT, R26, R12.reuse, PT ;  /* 0x0000000c1a00720c */ /* 0x081fe40003f24070 */
[----:B----4-:R-:W-:Y:S04]  /*45c0*/  @!P0 ST.E desc[UR36][R8.64], R13 ;  /* 0x0000000d08008985 */ /* 0x010fe8000c101924 */
[----:B------:R-:W2:Y:S01]  /*45d0*/  @!P0 LDG.E.64 R10, desc[UR36][R6.64] ;  /* 0x00000024060a8981 */ /* 0x000ea2000c1e1b00 */
[----:B------:R-:W-:-:S03]  /*45e0*/  ISETP.GT.U32.OR P1, PT, R27, R12, !P1 ;  /* 0x0000000c1b00720c */ /* 0x000fc60004f24470 */
[----:B---3--:R-:W2:Y:S10]  /*45f0*/  @!P0 LDS R15, [R0+-0x4] ;  /* 0xfffffc00000f8984 */ /* 0x008eb40000000800 */
[C---:B------:R-:W-:Y:S01]  /*4600*/  @!P1 IMAD R17, R12.reuse, 0x4, R17 ;  /* 0x000000040c119824 */ /* 0x040fe200078e0211 */
[----:B--2---:R-:W-:Y:S04]  /*4610*/  @!P0 ST.E desc[UR36][R10.64], R15 ;  /* 0x0000000f0a008985 */ /* 0x004fe8000c101924 */
[----:B------:R-:W2:Y:S04]  /*4620*/  @!P1 LDG.E.64 R2, desc[UR36][R2.64] ;  /* 0x0000002402029981 */ /* 0x000ea8000c1e1b00 */
[----:B------:R-:W2:Y:S01]  /*4630*/  @!P1 LDS R17, [R17] ;  /* 0x0000000011119984 */ /* 0x000ea20000000800 */
[----:B------:R-:W-:-:S03]  /*4640*/  @!P1 IMAD R48, R12, 0x4, R48 ;  /* 0x000000040c309824 */ /* 0x000fc600078e0230 */
[----:B--2---:R-:W-:Y:S04]  /*4650*/  @!P1 ST.E desc[UR36][R2.64+0x4], R17 ;  /* 0x0000041102009985 */ /* 0x004fe8000c101924 */
[----:B------:R-:W2:Y:S01]  /*4660*/  @!P1 LDG.E.64 R6, desc[UR36][R6.64] ;  /* 0x0000002406069981 */ /* 0x000ea2000c1e1b00 */
[----:B------:R-:W-:-:S03]  /*4670*/  MOV R0, 0x8 ;  /* 0x0000000800007802 */ /* 0x000fc60000000f00 */
[----:B------:R-:W2:Y:S01]  /*4680*/  @!P1 LDS R48, [R48] ;  /* 0x0000000030309984 */ /* 0x000ea20000000800 */
[----:B------:R0:W1:Y:S03]  /*4690*/  LDC.64 R8, c[0x4][R0] ;  /* 0x0100000000087b82 */ /* 0x0000660000000a00 */
[----:B-12---:R0:W-:Y:S02]  /*46a0*/  @!P1 ST.E desc[UR36][R6.64+0x4], R48 ;  /* 0x0000043006009985 */ /* 0x0061e4000c101924 */
[----:B------:R-:W-:-:S07]  /*46b0*/  LEPC R20, `(.L_x_41) ;  /* 0x000000001014794e */ /* 0x000fce0000000000 */
[----:B0-----:R-:W-:Y:S05]  /*46c0*/  CALL.ABS.NOINC R8 ;  /* 0x0000000008007343 */ /* 0x001fea0003c00000 */
.L_x_41:
[----:B------:R-:W-:Y:S05]  /*46d0*/  EXIT ;  /* 0x000000000000794d */ /* 0x000fea0003800000 */
.L_x_20:
[----:B-----5:R-:W-:Y:S02]  /*46e0*/  IMAD.MOV.U32 R13, RZ, RZ, R10 ;  /* 0x000000ffff0d7224 */ /* 0x020fe400078e000a */
[----:B------:R-:W-:Y:S02]  /*46f0*/  IMAD.MOV.U32 R12, RZ, RZ, 0x1 ;  /* 0x00000001ff0c7424 */ /* 0x000fe400078e00ff */
[----:B------:R-:W-:Y:S02]  /*4700*/  IMAD.MOV.U32 R11, RZ, RZ, RZ ;  /* 0x000000ffff0b7224 */ /* 0x000fe400078e00ff */
[----:B------:R-:W-:-:S07]  /*4710*/  IMAD.MOV.U32 R15, RZ, RZ, -0x1 ;  /* 0xffffffffff0f7424 */ /* 0x000fce00078e00ff */
[----:B------:R-:W-:Y:S05]  /*4720*/  WARPSYNC.COLLECTIVE R15, `(.L_x_42) ;  /* 0x000000000f087348 */ /* 0x000fea0003c00000 */
[----:B------:R0:W1:Y:S02]  /*4730*/  SHFL.UP P6, R14, R13, R12, R11 ;  /* 0x0400000c0d0e7389 */ /* 0x00006400000c000b */
[----:B01----:R-:W-:Y:S05]  /*4740*/  ENDCOLLECTIVE ;  /* 0x000000000000791b */ /* 0x003fea0003800000 */
.L_x_42:
[----:B------:R-:W-:Y:S01]  /*4750*/  IMAD.MOV.U32 R12, RZ, RZ, 0x2 ;  /* 0x00000002ff0c7424 */ /* 0x000fe200078e00ff */
[----:B------:R-:W-:-:S05]  /*4760*/  SEL R3, R14, RZ, P5 ;  /* 0x000000ff0e037207 */ /* 0x000fca0002800000 */
[----:B------:R-:W-:-:S04]  /*4770*/  IMAD.IADD R2, R10, 0x1, R3 ;  /* 0x000000010a027824 */ /* 0x000fc800078e0203 */
[----:B------:R-:W-:-:S07]  /*4780*/  IMAD.MOV.U32 R13, RZ, RZ, R2 ;  /* 0x000000ffff0d7224 */ /* 0x000fce00078e0002 */
[----:B------:R-:W-:Y:S05]  /*4790*/  WARPSYNC.COLLECTIVE R15, `(.L_x_43) ;  /* 0x000000000f087348 */ /* 0x000fea0003c00000 */
[----:B------:R0:W1:Y:S02]  /*47a0*/  SHFL.UP P6, R14, R13, R12, R11 ;  /* 0x0400000c0d0e7389 */ /* 0x00006400000c000b */
[----:B01----:R-:W-:Y:S05]  /*47b0*/  ENDCOLLECTIVE ;  /* 0x000000000000791b */ /* 0x003fea0003800000 */
.L_x_43:
[----:B------:R-:W-:Y:S01]  /*47c0*/  IMAD.MOV.U32 R12, RZ, RZ, 0x4 ;  /* 0x00000004ff0c7424 */ /* 0x000fe200078e00ff */
[----:B------:R-:W-:-:S05]  /*47d0*/  SEL R3, R14, RZ, P4 ;  /* 0x000000ff0e037207 */ /* 0x000fca0002000000 */
[----:B------:R-:W-:-:S04]  /*47e0*/  IMAD.IADD R3, R2, 0x1, R3 ;  /* 0x0000000102037824 */ /* 0x000fc800078e0203 */
[----:B------:R-:W-:-:S07]  /*47f0*/  IMAD.MOV.U32 R13, RZ, RZ, R3 ;  /* 0x000000ffff0d7224 */ /* 0x000fce00078e0003 */
[----:B------:R-:W-:Y:S05]  /*4800*/  WARPSYNC.COLLECTIVE R15, `(.L_x_44) ;  /* 0x000000000f087348 */ /* 0x000fea0003c00000 */
[----:B------:R0:W1:Y:S02]  /*4810*/  SHFL.UP P6, R14, R13, R12, R11 ;  /* 0x0400000c0d0e7389 */ /* 0x00006400000c000b */
[----:B01----:R-:W-:Y:S05]  /*4820*/  ENDCOLLECTIVE ;  /* 0x000000000000791b */ /* 0x003fea0003800000 */
.L_x_44:
[----:B------:R-:W-:Y:S01]  /*4830*/  IMAD.MOV.U32 R12, RZ, RZ, 0x8 ;  /* 0x00000008ff0c7424 */ /* 0x000fe200078e00ff */
[----:B------:R-:W-:-:S05]  /*4840*/  SEL R14, R14, RZ, P3 ;  /* 0x000000ff0e0e7207 */ /* 0x000fca0001800000 */
[----:B------:R-:W-:-:S04]  /*4850*/  IMAD.IADD R16, R3, 0x1, R14 ;  /* 0x0000000103107824 */ /* 0x000fc800078e020e */
[----:B------:R-:W-:-:S07]  /*4860*/  IMAD.MOV.U32 R13, RZ, RZ, R16 ;  /* 0x000000ffff0d7224 */ /* 0x000fce00078e0010 */
[----:B------:R-:W-:Y:S05]  /*4870*/  WARPSYNC.COLLECTIVE R15, `(.L_x_45) ;  /* 0x000000000f087348 */ /* 0x000fea0003c00000 */
[----:B------:R0:W1:Y:S02]  /*4880*/  SHFL.UP P6, R14, R13, R12, R11 ;  /* 0x0400000c0d0e7389 */ /* 0x00006400000c000b */
[----:B01----:R-:W-:Y:S05]  /*4890*/  ENDCOLLECTIVE ;  /* 0x000000000000791b */ /* 0x003fea0003800000 */
.L_x_45:
[----:B------:R-:W-:Y:S01]  /*48a0*/  IMAD.MOV.U32 R12, RZ, RZ, 0x10 ;  /* 0x00000010ff0c7424 */ /* 0x000fe200078e00ff */
[----:B------:R-:W-:-:S05]  /*48b0*/  SEL R3, R14, RZ, P2 ;  /* 0x000000ff0e037207 */ /* 0x000fca0001000000 */
[----:B------:R-:W-:-:S04]  /*48c0*/  IMAD.IADD R22, R16, 0x1, R3 ;  /* 0x0000000110167824 */ /* 0x000fc800078e0203 */
[----:B------:R-:W-:-:S07]  /*48d0*/  IMAD.MOV.U32 R13, RZ, RZ, R22 ;  /* 0x000000ffff0d7224 */ /* 0x000fce00078e0016 */
[----:B------:R-:W-:Y:S05]  /*48e0*/  WARPSYNC.COLLECTIVE R15, `(.L_x_46) ;  /* 0x000000000f087348 */ /* 0x000fea0003c00000 */
[----:B------:R0:W1:Y:S02]  /*48f0*/  SHFL.UP P6, R14, R13, R12, R11 ;  /* 0x0400000c0d0e7389 */ /* 0x00006400000c000b */
[----:B01----:R-:W-:Y:S05]  /*4900*/  ENDCOLLECTIVE ;  /* 0x000000000000791b */ /* 0x003fea0003800000 */
.L_x_46:
[----:B------:R-:W-:Y:S05]  /*4910*/  BRA `(.L_x_47) ;  /* 0xffffffcc00107947 */ /* 0x000fea000383ffff */
.L_x_21:
[----:B------:R-:W-:Y:S01]  /*4920*/  BSSY B2, `(.L_x_48) ;  /* 0x0000008000027945 */ /* 0x000fe20003800000 */
[----:B-----5:R-:W-:Y:S01]  /*4930*/  IMAD.MOV.U32 R13, RZ, RZ, R10 ;  /* 0x000000ffff0d7224 */ /* 0x020fe200078e000a */
[----:B------:R-:W-:Y:S01]  /*4940*/  MOV R15, 0xffffffff ;  /* 0xffffffff000f7802 */ /* 0x000fe20000000f00 */
[----:B------:R-:W-:Y:S02]  /*4950*/  IMAD.MOV.U32 R12, RZ, RZ, 0x1 ;  /* 0x00000001ff0c7424 */ /* 0x000fe400078e00ff */
[----:B0-----:R-:W-:-:S07]  /*4960*/  IMAD.MOV.U32 R11, RZ, RZ, RZ ;  /* 0x000000ffff0b7224 */ /* 0x001fce00078e00ff */
[----:B------:R-:W-:Y:S05]  /*4970*/  WARPSYNC.COLLECTIVE R15, `(.L_x_49) ;  /* 0x000000000f087348 */ /* 0x000fea0003c00000 */
[----:B------:R0:W1:Y:S02]  /*4980*/  SHFL.UP P6, R14, R13, R12, R11 ;  /* 0x0400000c0d0e7389 */ /* 0x00006400000c000b */
[----:B01----:R-:W-:Y:S05]  /*4990*/  ENDCOLLECTIVE ;  /* 0x000000000000791b */ /* 0x003fea0003800000 */
.L_x_49:
[----:B------:R-:W-:Y:S05]  /*49a0*/  BSYNC B2 ;  /* 0x0000000000027941 */ /* 0x000fea0003800000 */
.L_x_48:
[----:B------:R-:W-:Y:S01]  /*49b0*/  SEL R13, R14, RZ, P5 ;  /* 0x000000ff0e0d7207 */ /* 0x000fe20002800000 */
[----:B------:R-:W-:Y:S02]  /*49c0*/  IMAD.MOV.U32 R12, RZ, RZ, 0x2 ;  /* 0x00000002ff0c7424 */ /* 0x000fe400078e00ff */
[----:B------:R-:W-:Y:S02]  /*49d0*/  IMAD.MOV.U32 R11, RZ, RZ, RZ ;  /* 0x000000ffff0b7224 */ /* 0x000fe400078e00ff */
[----:B------:R-:W-:Y:S02]  /*49e0*/  IMAD.IADD R13, R10, 0x1, R13 ;  /* 0x000000010a0d7824 */ /* 0x000fe400078e020d */
[----:B------:R-:W-:-:S07]  /*49f0*/  IMAD.MOV.U32 R15, RZ, RZ, -0x1 ;  /* 0xffffffffff0f7424 */ /* 0x000fce00078e00ff */
[----:B------:R-:W-:Y:S05]  /*4a00*/  WARPSYNC.COLLECTIVE R15, `(.L_x_50) ;  /* 0x000000000f087348 */ /* 0x000fea0003c00000 */
[----:B------:R0:W1:Y:S02]  /*4a10*/  SHFL.UP P6, R14, R13, R12, R11 ;  /* 0x0400000c0d0e7389 */ /* 0x00006400000c000b */
[----:B01----:R-:W-:Y:S05]  /*4a20*/  ENDCOLLECTIVE ;  /* 0x000000000000791b */ /* 0x003fea0003800000 */
.L_x_50:
[----:B------:R-:W-:Y:S01]  /*4a30*/  IMAD.MOV.U32 R12, RZ, RZ, 0x4 ;  /* 0x00000004ff0c7424 */ /* 0x000fe200078e00ff */
[----:B------:R-:W-:-:S05]  /*4a40*/  SEL R6, R14, RZ, P4 ;  /* 0x000000ff0e067207 */ /* 0x000fca0002000000 */
[----:B------:R-:W-:-:S04]  /*4a50*/  IMAD.IADD R6, R13, 0x1, R6 ;  /* 0x000000010d067824 */ /* 0x000fc800078e0206 */
[----:B------:R-:W-:-:S07]  /*4a60*/  IMAD.MOV.U32 R13, RZ, RZ, R6 ;  /* 0x000000ffff0d7224 */ /* 0x000fce00078e0006 */
[----:B------:R-:W-:Y:S05]  /*4a70*/  WARPSYNC.COLLECTIVE R15, `(.L_x_51) ;  /* 0x000000000f087348 */ /* 0x000fea0003c00000 */
[----:B------:R0:W1:Y:S02]  /*4a80*/  SHFL.UP P6, R14, R13, R12, R11 ;  /* 0x0400000c0d0e7389 */ /* 0x00006400000c000b */
[----:B01----:R-:W-:Y:S05]  /*4a90*/  ENDCOLLECTIVE ;  /* 0x000000000000791b */ /* 0x003fea0003800000 */
.L_x_51:
[----:B------:R-:W-:Y:S01]  /*4aa0*/  IMAD.MOV.U32 R12, RZ, RZ, 0x8 ;  /* 0x00000008ff0c7424 */ /* 0x000fe200078e00ff */
[----:B------:R-:W-:-:S05]  /*4ab0*/  SEL R7, R14, RZ, P3 ;  /* 0x000000ff0e077207 */ /* 0x000fca0001800000 */
[----:B------:R-:W-:-:S04]  /*4ac0*/  IMAD.IADD R7, R6, 0x1, R7 ;  /* 0x0000000106077824 */ /* 0x000fc800078e0207 */
[----:B------:R-:W-:-:S07]  /*4ad0*/  IMAD.MOV.U32 R13, RZ, RZ, R7 ;  /* 0x000000ffff0d7224 */ /* 0x000fce00078e0007 */
[----:B------:R-:W-:Y:S05]  /*4ae0*/  WARPSYNC.COLLECTIVE R15, `(.L_x_52) ;  /* 0x000000000f087348 */ /* 0x000fea0003c00000 */
[----:B------:R0:W1:Y:S02]  /*4af0*/  SHFL.UP P6, R14, R13, R12, R11 ;  /* 0x0400000c0d0e7389 */ /* 0x00006400000c000b */
[----:B01----:R-:W-:Y:S05]  /*4b00*/  ENDCOLLECTIVE ;  /* 0x000000000000791b */ /* 0x003fea0003800000 */
.L_x_52:
[----:B------:R-:W-:Y:S01]  /*4b10*/  IMAD.MOV.U32 R12, RZ, RZ, 0x10 ;  /* 0x00000010ff0c7424 */ /* 0x000fe200078e00ff */
[----:B------:R-:W-:-:S05]  /*4b20*/  SEL R14, R14, RZ, P2 ;  /* 0x000000ff0e0e7207 */ /* 0x000fca0001000000 */
[----:B------:R-:W-:-:S04]  /*4b30*/  IMAD.IADD R16, R7, 0x1, R14 ;  /* 0x0000000107107824 */ /* 0x000fc800078e020e */
[----:B------:R-:W-:-:S07]  /*4b40*/  IMAD.MOV.U32 R13, RZ, RZ, R16 ;  /* 0x000000ffff0d7224 */ /* 0x000fce00078e0010 */
[----:B------:R-:W-:Y:S05]  /*4b50*/  WARPSYNC.COLLECTIVE R15, `(.L_x_53) ;  /* 0x000000000f087348 */ /* 0x000fea0003c00000 */
[----:B------:R0:W1:Y:S02]  /*4b60*/  SHFL.UP P6, R14, R13, R12, R11 ;  /* 0x0400000c0d0e7389 */ /* 0x00006400000c000b */
[----:B01----:R-:W-:Y:S05]  /*4b70*/  ENDCOLLECTIVE ;  /* 0x000000000000791b */ /* 0x003fea0003800000 */
.L_x_53:
[----:B------:R-:W-:Y:S05]  /*4b80*/  BRA `(.L_x_54) ;  /* 0xffffffcc00287947 */ /* 0x000fea000383ffff */
.L_x_22:
[----:B------:R-:W-:Y:S01]  /*4b90*/  BSSY B2, `(.L_x_55) ;  /* 0x0000008000027945 */ /* 0x000fe20003800000 */
[----:B-----5:R-:W-:Y:S02]  /*4ba0*/  IMAD.MOV.U32 R13, RZ, RZ, R10 ;  /* 0x000000ffff0d7224 */ /* 0x020fe400078e000a */
[----:B------:R-:W-:Y:S02]  /*4bb0*/  IMAD.MOV.U32 R12, RZ, RZ, 0x1 ;  /* 0x00000001ff0c7424 */ /* 0x000fe400078e00ff */
[----:B-1----:R-:W-:Y:S02]  /*4bc0*/  IMAD.MOV.U32 R11, RZ, RZ, RZ ;  /* 0x000000ffff0b7224 */ /* 0x002fe400078e00ff */
[----:B------:R-:W-:-:S07]  /*4bd0*/  IMAD.MOV.U32 R15, RZ, RZ, -0x1 ;  /* 0xffffffffff0f7424 */ /* 0x000fce00078e00ff */
[----:B0-----:R-:W-:Y:S05]  /*4be0*/  WARPSYNC.COLLECTIVE R15, `(.L_x_56) ;  /* 0x000000000f087348 */ /* 0x001fea0003c00000 */
[----:B------:R1:W2:Y:S02]  /*4bf0*/  SHFL.UP P6, R14, R13, R12, R11 ;  /* 0x0400000c0d0e7389 */ /* 0x0002a400000c000b */
[----:B012---:R-:W-:Y:S05]  /*4c00*/  ENDCOLLECTIVE ;  /* 0x000000000000791b */ /* 0x007fea0003800000 */
.L_x_56:
[----:B------:R-:W-:Y:S05]  /*4c10*/  BSYNC B2 ;  /* 0x0000000000027941 */ /* 0x000fea0003800000 */
.L_x_55:
        /* <DEDUP_REMOVED lines=8> */
.L_x_57:
[----:B------:R-:W-:Y:S01]  /*4ca0*/  IMAD.MOV.U32 R12, RZ, RZ, 0x4 ;  /* 0x00000004ff0c7424 */ /* 0x000fe200078e00ff */
[----:B------:R-:W-:-:S05]  /*4cb0*/  SEL R6, R14, RZ, P4 ;  /* 0x000000ff0e067207 */ /* 0x000fca0002000000 */
[----:B------:R-:W-:-:S04]  /*4cc0*/  IMAD.IADD R6, R13, 0x1, R6 ;  /* 0x000000010d067824 */ /* 0x000fc800078e0206 */
[----:B------:R-:W-:-:S07]  /*4cd0*/  IMAD.MOV.U32 R13, RZ, RZ, R6 ;  /* 0x000000ffff0d7224 */ /* 0x000fce00078e0006 */
[----:B------:R-:W-:Y:S05]  /*4ce0*/  WARPSYNC.COLLECTIVE R15, `(.L_x_58) ;  /* 0x000000000f087348 */ /* 0x000fea0003c00000 */
[----:B------:R0:W1:Y:S02]  /*4cf0*/  SHFL.UP P6, R14, R13, R12, R11 ;  /* 0x0400000c0d0e7389 */ /* 0x00006400000c000b */
[----:B01----:R-:W-:Y:S05]  /*4d00*/  ENDCOLLECTIVE ;  /* 0x000000000000791b */ /* 0x003fea0003800000 */
.L_x_58:
[----:B------:R-:W-:Y:S01]  /*4d10*/  IMAD.MOV.U32 R12, RZ, RZ, 0x8 ;  /* 0x00000008ff0c7424 */ /* 0x000fe200078e00ff */
[----:B------:R-:W-:-:S05]  /*4d20*/  SEL R7, R14, RZ, P3 ;  /* 0x000000ff0e077207 */ /* 0x000fca0001800000 */
[----:B------:R-:W-:-:S04]  /*4d30*/  IMAD.IADD R7, R6, 0x1, R7 ;  /* 0x0000000106077824 */ /* 0x000fc800078e0207 */
[----:B------:R-:W-:-:S07]  /*4d40*/  IMAD.MOV.U32 R13, RZ, RZ, R7 ;  /* 0x000000ffff0d7224 */ /* 0x000fce00078e0007 */
[----:B------:R-:W-:Y:S05]  /*4d50*/  WARPSYNC.COLLECTIVE R15, `(.L_x_59) ;  /* 0x000000000f087348 */ /* 0x000fea0003c00000 */
[----:B------:R0:W1:Y:S02]  /*4d60*/  SHFL.UP P6, R14, R13, R12, R11 ;  /* 0x0400000c0d0e7389 */ /* 0x00006400000c000b */
[----:B01----:R-:W-:Y:S05]  /*4d70*/  ENDCOLLECTIVE ;  /* 0x000000000000791b */ /* 0x003fea0003800000 */
.L_x_59:
[----:B------:R-:W-:Y:S01]  /*4d80*/  IMAD.MOV.U32 R12, RZ, RZ, 0x10 ;  /* 0x00000010ff0c7424 */ /* 0x000fe200078e00ff */
[----:B------:R-:W-:-:S05]  /*4d90*/  SEL R14, R14, RZ, P2 ;  /* 0x000000ff0e0e7207 */ /* 0x000fca0001000000 */
[----:B------:R-:W-:-:S04]  /*4da0*/  IMAD.IADD R16, R7, 0x1, R14 ;  /* 0x0000000107107824 */ /* 0x000fc800078e020e */
[----:B------:R-:W-:-:S07]  /*4db0*/  IMAD.MOV.U32 R13, RZ, RZ, R16 ;  /* 0x000000ffff0d7224 */ /* 0x000fce00078e0010 */
[----:B------:R-:W-:Y:S05]  /*4dc0*/  WARPSYNC.COLLECTIVE R15, `(.L_x_60) ;  /* 0x000000000f087348 */ /* 0x000fea0003c00000 */
[----:B------:R0:W1:Y:S02]  /*4dd0*/  SHFL.UP P6, R14, R13, R12, R11 ;  /* 0x0400000c0d0e7389 */ /* 0x00006400000c000b */
[----:B01----:R-:W-:Y:S05]  /*4de0*/  ENDCOLLECTIVE ;  /* 0x000000000000791b */ /* 0x003fea0003800000 */
.L_x_60:
[----:B------:R-:W-:Y:S05]  /*4df0*/  BRA `(.L_x_61) ;  /* 0xffffffcc00247947 */ /* 0x000fea000383ffff */
.L_x_23:
[----:B------:R-:W-:Y:S01]  /*4e00*/  HFMA2 R12, -RZ, RZ, 0, 5.9604644775390625e-08 ;  /* 0x00000001ff0c7431 */ /* 0x000fe200000001ff */
[----:B------:R-:W-:Y:S01]  /*4e10*/  BSSY B0, `(.L_x_62) ;  /* 0x0000007000007945 */ /* 0x000fe20003800000 */
[----:B-----5:R-:W-:Y:S02]  /*4e20*/  IMAD.MOV.U32 R13, RZ, RZ, R52 ;  /* 0x000000ffff0d7224 */ /* 0x020fe400078e0034 */
[----:B------:R-:W-:Y:S02]  /*4e30*/  IMAD.MOV.U32 R11, RZ, RZ, RZ ;  /* 0x000000ffff0b7224 */ /* 0x000fe400078e00ff */
[----:B------:R-:W-:-:S07]  /*4e40*/  IMAD.MOV.U32 R15, RZ, RZ, -0x1 ;  /* 0xffffffffff0f7424 */ /* 0x000fce00078e00ff */
[----:B------:R-:W-:Y:S05]  /*4e50*/  WARPSYNC.COLLECTIVE R15, `(.L_x_63) ;  /* 0x000000000f087348 */ /* 0x000fea0003c00000 */
[----:B------:R0:W1:Y:S02]  /*4e60*/  SHFL.UP P6, R14, R13, R12, R11 ;  /* 0x0400000c0d0e7389 */ /* 0x00006400000c000b */
[----:B01----:R-:W-:Y:S05]  /*4e70*/  ENDCOLLECTIVE ;  /* 0x000000000000791b */ /* 0x003fea0003800000 */
.L_x_63:
[----:B------:R-:W-:Y:S05]  /*4e80*/  BSYNC B0 ;  /* 0x0000000000007941 */ /* 0x000fea0003800000 */
.L_x_62:
[----:B------:R-:W-:Y:S01]  /*4e90*/  SEL R13, R14, RZ, P1 ;  /* 0x000000ff0e0d7207 */ /* 0x000fe20000800000 */
[----:B------:R-:W-:Y:S01]  /*4ea0*/  IMAD.MOV.U32 R12, RZ, RZ, 0x2 ;  /* 0x00000002ff0c7424 */ /* 0x000fe200078e00ff */
[----:B------:R-:W-:Y:S01]  /*4eb0*/  ISETP.NE.AND P1, PT, R2, RZ, PT ;  /* 0x000000ff0200720c */ /* 0x000fe20003f25270 */
[----:B------:R-:W-:Y:S02]  /*4ec0*/  IMAD.MOV.U32 R11, RZ, RZ, RZ ;  /* 0x000000ffff0b7224 */ /* 0x000fe400078e00ff */
[----:B------:R-:W-:Y:S02]  /*4ed0*/  IMAD.IADD R13, R52, 0x1, R13 ;  /* 0x00000001340d7824 */ /* 0x000fe400078e020d */
[----:B------:R-:W-:-:S08]  /*4ee0*/  IMAD.MOV.U32 R15, RZ, RZ, -0x1 ;  /* 0xffffffffff0f7424 */ /* 0x000fd000078e00ff */
[----:B------:R-:W-:Y:S05]  /*4ef0*/  WARPSYNC.COLLECTIVE R15, `(.L_x_64) ;  /* 0x000000000f087348 */ /* 0x000fea0003c00000 */
[----:B------:R0:W1:Y:S02]  /*4f00*/  SHFL.UP P6, R14, R13, R12, R11 ;  /* 0x0400000c0d0e7389 */ /* 0x00006400000c000b */
[----:B01----:R-:W-:Y:S05]  /*4f10*/  ENDCOLLECTIVE ;  /* 0x000000000000791b */ /* 0x003fea0003800000 */
.L_x_64:
[----:B------:R-:W-:Y:S01]  /*4f20*/  IMAD.MOV.U32 R12, RZ, RZ, 0x4 ;  /* 0x00000004ff0c7424 */ /* 0x000fe200078e00ff */
[----:B------:R-:W-:-:S05]  /*4f30*/  SEL R2, R14, RZ, P2 ;  /* 0x000000ff0e027207 */ /* 0x000fca0001000000 */
[----:B------:R-:W-:-:S04]  /*4f40*/  IMAD.IADD R2, R13, 0x1, R2 ;  /* 0x000000010d027824 */ /* 0x000fc800078e0202 */
[----:B------:R-:W-:-:S07]  /*4f50*/  IMAD.MOV.U32 R13, RZ, RZ, R2 ;  /* 0x000000ffff0d7224 */ /* 0x000fce00078e0002 */
[----:B------:R-:W-:Y:S05]  /*4f60*/  WARPSYNC.COLLECTIVE R15, `(.L_x_65) ;  /* 0x000000000f087348 */ /* 0x000fea0003c00000 */
[----:B------:R0:W1:Y:S02]  /*4f70*/  SHFL.UP P6, R14, R13, R12, R11 ;  /* 0x0400000c0d0e7389 */ /* 0x00006400000c000b */
[----:B01----:R-:W-:Y:S05]  /*4f80*/  ENDCOLLECTIVE ;  /* 0x000000000000791b */ /* 0x003fea0003800000 */
.L_x_65:
[----:B------:R-:W-:Y:S01]  /*4f90*/  IMAD.MOV.U32 R12, RZ, RZ, 0x8 ;  /* 0x00000008ff0c7424 */ /* 0x000fe200078e00ff */
[----:B------:R-:W-:-:S05]  /*4fa0*/  SEL R3, R14, RZ, P3 ;  /* 0x000000ff0e037207 */ /* 0x000fca0001800000 */
[----:B------:R-:W-:-:S04]  /*4fb0*/  IMAD.IADD R3, R2, 0x1, R3 ;  /* 0x0000000102037824 */ /* 0x000fc800078e0203 */
[----:B------:R-:W-:-:S07]  /*4fc0*/  IMAD.MOV.U32 R13, RZ, RZ, R3 ;  /* 0x000000ffff0d7224 */ /* 0x000fce00078e0003 */
[----:B------:R-:W-:Y:S05]  /*4fd0*/  WARPSYNC.COLLECTIVE R15, `(.L_x_66) ;  /* 0x000000000f087348 */ /* 0x000fea0003c00000 */
[----:B------:R0:W1:Y:S02]  /*4fe0*/  SHFL.UP P6, R14, R13, R12, R11 ;  /* 0x0400000c0d0e7389 */ /* 0x00006400000c000b */
[----:B01----:R-:W-:Y:S05]  /*4ff0*/  ENDCOLLECTIVE ;  /* 0x000000000000791b */ /* 0x003fea0003800000 */
.L_x_66:
[----:B------:R-:W-:Y:S01]  /*5000*/  IMAD.MOV.U32 R12, RZ, RZ, 0x10 ;  /* 0x00000010ff0c7424 */ /* 0x000fe200078e00ff */
[----:B------:R-:W-:-:S05]  /*5010*/  SEL R10, R14, RZ, P4 ;  /* 0x000000ff0e0a7207 */ /* 0x000fca0002000000 */
[----:B------:R-:W-:-:S04]  /*5020*/  IMAD.IADD R10, R3, 0x1, R10 ;  /* 0x00000001030a7824 */ /* 0x000fc800078e020a */
[----:B------:R-:W-:-:S07]  /*5030*/  IMAD.MOV.U32 R13, RZ, RZ, R10 ;  /* 0x000000ffff0d7224 */ /* 0x000fce00078e000a */
[----:B------:R-:W-:Y:S05]  /*5040*/  WARPSYNC.COLLECTIVE R15, `(.L_x_67) ;  /* 0x000000000f087348 */ /* 0x000fea0003c00000 */
[----:B------:R0:W1:Y:S02]  /*5050*/  SHFL.UP P6, R14, R13, R12, R11 ;  /* 0x0400000c0d0e7389 */ /* 0x00006400000c000b */
[----:B01----:R-:W-:Y:S05]  /*5060*/  ENDCOLLECTIVE ;  /* 0x000000000000791b */ /* 0x003fea0003800000 */
.L_x_67:
[----:B------:R-:W-:-:S05]  /*5070*/  SEL R3, R14, RZ, P5 ;  /* 0x000000ff0e037207 */ /* 0x000fca0002800000 */
[----:B------:R-:W-:-:S04]  /*5080*/  IMAD.IADD R3, R10, 0x1, R3 ;  /* 0x000000010a037824 */ /* 0x000fc800078e0203 */
[----:B------:R-:W-:Y:S01]  /*5090*/  IMAD.IADD R52, R3, 0x1, -R52 ;  /* 0x0000000103347824 */ /* 0x000fe200078e0a34 */
[----:B------:R0:W-:Y:S01]  /*50a0*/  @!P1 STS [R53], R3 ;  /* 0x0000000335009388 */ /* 0x0001e20000000800 */
[----:B------:R-:W-:-:S03]  /*50b0*/  IADD3 R2, P1, PT, R49, 0x20, RZ ;  /* 0x0000002031027810 */ /* 0x000fc60007f3e0ff */
[----:B------:R-:W-:Y:S01]  /*50c0*/  ST.E desc[UR36][R6.64], R52 ;  /* 0x0000003406007985 */ /* 0x000fe2000c101924 */
[----:B------:R-:W-:Y:S01]  /*50d0*/  ISETP.NE.U32.AND P5, PT, R2, R36, PT ;  /* 0x000000240200720c */ /* 0x000fe20003fa5070 */
[----:B------:R-:W-:Y:S01]  /*50e0*/  IMAD.X R10, RZ, RZ, R47, P1 ;  /* 0x000000ffff0a7224 */ /* 0x000fe200008e062f */
[----:B------:R-:W-:-:S04]  /*50f0*/  IADD3 R14, P1, PT, -R30, R2, RZ ;  /* 0x000000021e0e7210 */ /* 0x000fc80007f3e1ff */
[C---:B0-----:R-:W-:Y:S02]  /*5100*/  IADD3.X R3, PT, PT, R10.reuse, -0x1, RZ, P1, !PT ;  /* 0xffffffff0a037810 */ /* 0x041fe40000ffe4ff */
[----:B------:R-:W-:Y:S02]  /*5110*/  ISETP.NE.AND.EX P5, PT, R10, RZ, PT, P5 ;  /* 0x000000ff0a00720c */ /* 0x000fe40003fa5350 */
[--C-:B------:R-:W-:Y:S02]  /*5120*/  SHF.R.U64 R53, R14, 0x5, R3.reuse ;  /* 0x000000050e357819 */ /* 0x100fe40000001203 */
[----:B------:R-:W-:Y:S02]  /*5130*/  SHF.R.U32.HI R2, RZ, 0x5, R3 ;  /* 0x00000005ff027819 */ /* 0x000fe40000011603 */
[----:B------:R-:W-:-:S04]  /*5140*/  LEA R10, P1, R53, R4, 0x2 ;  /* 0x00000004350a7211 */ /* 0x000fc800078210ff */
[----:B------:R-:W-:Y:S02]  /*5150*/  LEA.HI.X R11, R53, R5, R2, 0x2, P1 ;  /* 0x00000005350b7211 */ /* 0x000fe400008f1402 */
[----:B------:R-:W0:Y:S02]  /*5160*/  LDS R2, [R16+0x80] ;  /* 0x0000800010027984 */ /* 0x000e240000000800 */
[----:B0-----:R-:W-:-:S04]  /*5170*/  SHF.R.U32.HI R2, RZ, R37, R2 ;  /* 0x00000025ff027219 */ /* 0x001fc80000011602 */
[----:B------:R-:W-:-:S04]  /*5180*/  LOP3.LUT R3, R2, 0x3, RZ, 0xc0, !PT ;  /* 0x0000000302037812 */ /* 0x000fc800078ec0ff */
[----:B------:R-:W-:-:S05]  /*5190*/  IADD3 R2, P1, PT, R3, R10, RZ ;  /* 0x0000000a03027210 */ /* 0x000fca0007f3e0ff */
[----:B------:R-:W-:-:S05]  /*51a0*/  IMAD.X R3, RZ, RZ, R11, P1 ;  /* 0x000000ffff037224 */ /* 0x000fca00008e060b */
[----:B------:R-:W2:Y:S01]  /*51b0*/  LD.E.U8 R7, desc[UR36][R2.64] ;  /* 0x0000002402077980 */ /* 0x000ea2000c101100 */
[----:B------:R-:W-:Y:S02]  /*51c0*/  IMAD.MOV.U32 R6, RZ, RZ, R10 ;  /* 0x000000ffff067224 */ /* 0x000fe400078e000a */
[----:B--2---:R-:W-:-:S05]  /*51d0*/  VIADD R7, R7, 0x1 ;  /* 0x0000000107077836 */ /* 0x004fca0000000000 */
[----:B------:R0:W-:Y:S02]  /*51e0*/  ST.E.U8 desc[UR36][R2.64], R7 ;  /* 0x0000000702007985 */ /* 0x0001e4000c101124 */
[----:B0-----:R-:W-:-:S05]  /*51f0*/  IMAD.MOV.U32 R7, RZ, RZ, R11 ;  /* 0x000000ffff077224 */ /* 0x001fca00078e000b */
[----:B------:R-:W2:Y:S01]  /*5200*/  LD.E R10, desc[UR36][R6.64] ;  /* 0x00000024060a7980 */ /* 0x000ea2000c101900 */
[----:B------:R-:W-:Y:S01]  /*5210*/  IMAD.MOV.U32 R12, RZ, RZ, 0x1 ;  /* 0x00000001ff0c7424 */ /* 0x000fe200078e00ff */
[C---:B------:R-:W-:Y:S01]  /*5220*/  ISETP.NE.AND P2, PT, R29.reuse, RZ, PT ;  /* 0x000000ff1d00720c */ /* 0x040fe20003f45270 */
[----:B------:R-:W-:Y:S01]  /*5230*/  IMAD.MOV.U32 R11, RZ, RZ, RZ ;  /* 0x000000ffff0b7224 */ /* 0x000fe200078e00ff */
[C---:B------:R-:W-:Y:S01]  /*5240*/  ISETP.GE.U32.AND P3, PT, R29.reuse, 0x4, PT ;  /* 0x000000041d00780c */ /* 0x040fe20003f66070 */
[----:B------:R-:W-:Y:S01]  /*5250*/  IMAD.IADD R53, R34, 0x1, R53 ;  /* 0x0000000122357824 */ /* 0x000fe200078e0235 */
[----:B------:R-:W-:Y:S02]  /*5260*/  PLOP3.LUT P1, PT, P2, PT, PT, 0x80, 0x8 ;  /* 0x000000000008781c */ /* 0x000fe4000172f070 */
[----:B------:R-:W-:Y:S01]  /*5270*/  ISETP.GE.U32.AND P2, PT, R29, 0x2, PT ;  /* 0x000000021d00780c */ /* 0x000fe20003f46070 */
[----:B------:R-:W-:Y:S01]  /*5280*/  IMAD R53, R53, 0x4, R40 ;  /* 0x0000000435357824 */ /* 0x000fe200078e0228 */
[----:B------:R-:W-:-:S03]  /*5290*/  ISETP.GE.U32.AND P4, PT, R29, 0x8, PT ;  /* 0x000000081d00780c */ /* 0x000fc60003f86070 */
[----:B------:R-:W-:Y:S02]  /*52a0*/  VIADD R53, R53, 0x10 ;  /* 0x0000001035357836 */ /* 0x000fe40000000000 */
[----:B--2---:R-:W-:-:S08]  /*52b0*/  IMAD.MOV.U32 R13, RZ, RZ, R10 ;  /* 0x000000ffff0d7224 */ /* 0x004fd000078e000a */
[----:B------:R-:W-:Y:S05]  /*52c0*/  WARPSYNC.COLLECTIVE R15, `(.L_x_68) ;  /* 0x000000000f087348 */ /* 0x000fea0003c00000 */
[----:B------:R0:W1:Y:S02]  /*52d0*/  SHFL.UP P6, R14, R13, R12, R11 ;  /* 0x0400000c0d0e7389 */ /* 0x00006400000c000b */
[----:B01----:R-:W-:Y:S05]  /*52e0*/  ENDCOLLECTIVE ;  /* 0x000000000000791b */ /* 0x003fea0003800000 */
.L_x_68:
[----:B------:R-:W-:Y:S01]  /*52f0*/  IMAD.MOV.U32 R12, RZ, RZ, 0x2 ;  /* 0x00000002ff0c7424 */ /* 0x000fe200078e00ff */
[----:B------:R-:W-:-:S05]  /*5300*/  SEL R14, R14, RZ, P1 ;  /* 0x000000ff0e0e7207 */ /* 0x000fca0000800000 */
[----:B------:R-:W-:-:S04]  /*5310*/  IMAD.IADD R52, R10, 0x1, R14 ;  /* 0x000000010a347824 */ /* 0x000fc800078e020e */
[----:B------:R-:W-:-:S07]  /*5320*/  IMAD.MOV.U32 R13, RZ, RZ, R52 ;  /* 0x000000ffff0d7224 */ /* 0x000fce00078e0034 */
[----:B------:R-:W-:Y:S05]  /*5330*/  WARPSYNC.COLLECTIVE R15, `(.L_x_69) ;  /* 0x000000000f087348 */ /* 0x000fea0003c00000 */
[----:B------:R0:W1:Y:S02]  /*5340*/  SHFL.UP P6, R14, R13, R12, R11 ;  /* 0x0400000c0d0e7389 */ /* 0x00006400000c000b */
[----:B01----:R-:W-:Y:S05]  /*5350*/  ENDCOLLECTIVE ;  /* 0x000000000000791b */ /* 0x003fea0003800000 */
.L_x_69:
[----:B------:R-:W-:Y:S01]  /*5360*/  IMAD.MOV.U32 R12, RZ, RZ, 0x4 ;  /* 0x00000004ff0c7424 */ /* 0x000fe200078e00ff */
[----:B------:R-:W-:-:S05]  /*5370*/  SEL R3, R14, RZ, P2 ;  /* 0x000000ff0e037207 */ /* 0x000fca0001000000 */
[----:B------:R-:W-:-:S07]  /*5380*/  IMAD.IADD R13, R52, 0x1, R3 ;  /* 0x00000001340d7824 */ /* 0x000fce00078e0203 */
[----:B------:R-:W-:Y:S05]  /*5390*/  WARPSYNC.COLLECTIVE R15, `(.L_x_70) ;  /* 0x000000000f087348 */ /* 0x000fea0003c00000 */
[----:B------:R0:W1:Y:S02]  /*53a0*/  SHFL.UP P6, R14, R13, R12, R11 ;  /* 0x0400000c0d0e7389 */ /* 0x00006400000c000b */
[----:B01----:R-:W-:Y:S05]  /*53b0*/  ENDCOLLECTIVE ;  /* 0x000000000000791b */ /* 0x003fea0003800000 */
.L_x_70:
[----:B------:R-:W-:Y:S01]  /*53c0*/  IMAD.MOV.U32 R12, RZ, RZ, 0x8 ;  /* 0x00000008ff0c7424 */ /* 0x000fe200078e00ff */
[----:B------:R-:W-:-:S05]  /*53d0*/  SEL R2, R14, RZ, P3 ;  /* 0x000000ff0e027207 */ /* 0x000fca0001800000 */
[----:B------:R-:W-:-:S05]  /*53e0*/  IMAD.IADD R2, R13, 0x1, R2 ;  /* 0x000000010d027824 */ /* 0x000fca00078e0202 */
[----:B------:R-:W-:-:S07]  /*53f0*/  MOV R13, R2 ;  /* 0x00000002000d7202 */ /* 0x000fce0000000f00 */
[----:B------:R-:W-:Y:S05]  /*5400*/  WARPSYNC.COLLECTIVE R15, `(.L_x_71) ;  /* 0x000000000f087348 */ /* 0x000fea0003c00000 */
[----:B------:R0:W1:Y:S02]  /*5410*/  SHFL.UP P6, R14, R13, R12, R11 ;  /* 0x0400000c0d0e7389 */ /* 0x00006400000c000b */
[----:B01----:R-:W-:Y:S05]  /*5420*/  ENDCOLLECTIVE ;  /* 0x000000000000791b */ /* 0x003fea0003800000 */
.L_x_71:
[----:B------:R-:W-:Y:S01]  /*5430*/  IMAD.MOV.U32 R12, RZ, RZ, 0x10 ;  /* 0x00000010ff0c7424 */ /* 0x000fe200078e00ff */
[----:B------:R-:W-:-:S05]  /*5440*/  SEL R3, R14, RZ, P4 ;  /* 0x000000ff0e037207 */ /* 0x000fca0002000000 */
[----:B------:R-:W-:Y:S02]  /*5450*/  IMAD.IADD R52, R2, 0x1, R3 ;  /* 0x0000000102347824 */ /* 0x000fe400078e0203 */
[----:B------:R-:W-:Y:S02]  /*5460*/  IMAD.MOV.U32 R2, RZ, RZ, R22 ;  /* 0x000000ffff027224 */ /* 0x000fe400078e0016 */
[----:B------:R-:W-:-:S07]  /*5470*/  IMAD.MOV.U32 R13, RZ, RZ, R52 ;  /* 0x000000ffff0d7224 */ /* 0x000fce00078e0034 */
[----:B------:R-:W-:Y:S05]  /*5480*/  WARPSYNC.COLLECTIVE R15, `(.L_x_72) ;  /* 0x000000000f087348 */ /* 0x000fea0003c00000 */
[----:B------:R0:W1:Y:S02]  /*5490*/  SHFL.UP P6, R14, R13, R12, R11 ;  /* 0x0400000c0d0e7389 */ /* 0x00006400000c000b */
[----:B01----:R-:W-:Y:S05]  /*54a0*/  ENDCOLLECTIVE ;  /* 0x000000000000791b */ /* 0x003fea0003800000 */
.L_x_72:
[C---:B------:R-:W-:Y:S02]  /*54b0*/  ISETP.NE.AND P6, PT, R29.reuse, 0x1f, P5 ;  /* 0x0000001f1d00780c */ /* 0x040fe40002fc5270 */
[----:B------:R-:W-:Y:S02]  /*54c0*/  ISETP.GE.U32.AND P5, PT, R29, 0x10, PT ;  /* 0x000000101d00780c */ /* 0x000fe40003fa6070 */
[----:B------:R-:W-:Y:S02]  /*54d0*/  SEL R53, R53, RZ, !P6 ;  /* 0x000000ff35357207 */ /* 0x000fe40007000000 */
[----:B------:R-:W-:-:S05]  /*54e0*/  SEL R3, R14, RZ, P5 ;  /* 0x000000ff0e037207 */ /* 0x000fca0002800000 */
[----:B------:R-:W-:Y:S02]  /*54f0*/  IMAD.IADD R52, R52, 0x1, R3 ;  /* 0x0000000134347824 */ /* 0x000fe400078e0203 */
[----:B------:R-:W-:Y:S02]  /*5500*/  IMAD.MOV.U32 R3, RZ, RZ, R23 ;  /* 0x000000ffff037224 */ /* 0x000fe400078e0017 */
[----:B------:R-:W-:-:S03]  /*5510*/  IMAD.IADD R11, R52, 0x1, -R10 ;  /* 0x00000001340b7824 */ /* 0x000fc600078e0a0a */
[----:B------:R-:W-:-:S13]  /*5520*/  ISETP.EQ.OR.EX P6, PT, R3, RZ, P6, P0 ;  /* 0x000000ff0300720c */ /* 0x000fda00037c2700 */
[----:B------:R0:W-:Y:S01]  /*5530*/  @!P6 STS [R53], R52 ;  /* 0x000000343500e388 */ /* 0x0001e20000000800 */
[----:B------:R-:W-:-:S03]  /*5540*/  IADD3 R13, P6, PT, R49, 0x40, RZ ;  /* 0x00000040310d7810 */ /* 0x000fc60007fde0ff */
[----:B------:R-:W-:Y:S02]  /*5550*/  ST.E desc[UR36][R6.64], R11 ;  /* 0x0000000b06007985 */ /* 0x000fe4000c101924 */
[----:B------:R-:W-:Y:S01]  /*5560*/  IMAD.X R10, RZ, RZ, R47, P6 ;  /* 0x000000ffff0a7224 */ /* 0x000fe200030e062f */
[----:B------:R-:W-:Y:S01]  /*5570*/  IADD3 R12, P6, PT, -R30, R13, RZ ;  /* 0x0000000d1e0c7210 */ /* 0x000fe20007fde1ff */
[----:B------:R-:W1:Y:S03]  /*5580*/  LDS R6, [R16+0x100] ;  /* 0x0001000010067984 */ /* 0x000e660000000800 */
[----:B------:R-:W-:Y:S02]  /*5590*/  IADD3.X R15, PT, PT, R10, -0x1, RZ, P6, !PT ;  /* 0xffffffff0a0f7810 */ /* 0x000fe400037fe4ff */
[----:B------:R-:W-:Y:S02]  /*55a0*/  ISETP.NE.U32.AND P6, PT, R13, R36, PT ;  /* 0x000000240d00720c */ /* 0x000fe40003fc5070 */
[----:B0-----:R-:W-:-:S02]  /*55b0*/  SHF.R.U64 R53, R12, 0x5, R15 ;  /* 0x000000050c357819 */ /* 0x001fc4000000120f */
[----:B------:R-:W-:Y:S02]  /*55c0*/  ISETP.NE.AND.EX P6, PT, R10, RZ, PT, P6 ;  /* 0x000000ff0a00720c */ /* 0x000fe40003fc5360 */
[----:B------:R-:W-:Y:S02]  /*55d0*/  SHF.R.U32.HI R13, RZ, 0x5, R15 ;  /* 0x00000005ff0d7819 */ /* 0x000fe4000001160f */
[----:B------:R-:W-:Y:S02]  /*55e0*/  P2R R52, PR, RZ, 0x40 ;  /* 0x00000040ff347803 */ /* 0x000fe40000000000 */
[----:B------:R-:W-:-:S04]  /*55f0*/  LEA R10, P6, R53, R4, 0x2 ;  /* 0x00000004350a7211 */ /* 0x000fc800078c10ff */
[----:B------:R-:W-:Y:S02]  /*5600*/  LEA.HI.X R13, R53, R5, R13, 0x2, P6 ;  /* 0x00000005350d7211 */ /* 0x000fe400030f140d */
[----:B-1----:R-:W-:-:S04]  /*5610*/  SHF.R.U32.HI R6, RZ, R37, R6 ;  /* 0x00000025ff067219 */ /* 0x002fc80000011606 */
[----:B------:R-:W-:-:S04]  /*5620*/  LOP3.LUT R7, R6, 0x3, RZ, 0xc0, !PT ;  /* 0x0000000306077812 */ /* 0x000fc800078ec0ff */
[----:B------:R-:W-:-:S05]  /*5630*/  IADD3 R6, P6, PT, R7, R10, RZ ;  /* 0x0000000a07067210 */ /* 0x000fca0007fde0ff */
[----:B------:R-:W-:-:S05]  /*5640*/  IMAD.X R7, RZ, RZ, R13, P6 ;  /* 0x000000ffff077224 */ /* 0x000fca00030e060d */
[----:B------:R-:W2:Y:S02]  /*5650*/  LD.E.U8 R11, desc[UR36][R6.64] ;  /* 0x00000024060b7980 */ /* 0x000ea4000c101100 */
[----:B--2---:R-:W-:-:S05]  /*5660*/  VIADD R11, R11, 0x1 ;  /* 0x000000010b0b7836 */ /* 0x004fca0000000000 */
[----:B------:R0:W-:Y:S02]  /*5670*/  ST.E.U8 desc[UR36][R6.64], R11 ;  /* 0x0000000b06007985 */ /* 0x0001e4000c101124 */
[----:B0-----:R-:W-:Y:S02]  /*5680*/  IMAD.MOV.U32 R6, RZ, RZ, R10 ;  /* 0x000000ffff067224 */ /* 0x001fe400078e000a */
[----:B------:R-:W-:-:S05]  /*5690*/  IMAD.MOV.U32 R7, RZ, RZ, R13 ;  /* 0x000000ffff077224 */ /* 0x000fca00078e000d */
[----:B------:R-:W2:Y:S01]  /*56a0*/  LD.E R10, desc[UR36][R6.64] ;  /* 0x00000024060a7980 */ /* 0x000ea2000c101900 */
[----:B------:R-:W-:Y:S02]  /*56b0*/  IMAD.MOV.U32 R12, RZ, RZ, 0x1 ;  /* 0x00000001ff0c7424 */ /* 0x000fe400078e00ff */
[----:B------:R-:W-:Y:S02]  /*56c0*/  IMAD.MOV.U32 R11, RZ, RZ, RZ ;  /* 0x000000ffff0b7224 */ /* 0x000fe400078e00ff */
[----:B------:R-:W-:Y:S02]  /*56d0*/  IMAD.MOV.U32 R15, RZ, RZ, -0x1 ;  /* 0xffffffffff0f7424 */ /* 0x000fe400078e00ff */
[----:B------:R-:W-:-:S04]  /*56e0*/  IMAD.IADD R53, R34, 0x1, R53 ;  /* 0x0000000122357824 */ /* 0x000fc800078e0235 */
[----:B------:R-:W-:-:S04]  /*56f0*/  IMAD R53, R53, 0x4, R40 ;  /* 0x0000000435357824 */ /* 0x000fc800078e0228 */
[----:B------:R-:W-:Y:S02]  /*5700*/  VIADD R53, R53, 0x10 ;  /* 0x0000001035357836 */ /* 0x000fe40000000000 */
[----:B--2---:R-:W-:-:S07]  /*5710*/  IMAD.MOV.U32 R13, RZ, RZ, R10 ;  /* 0x000000ffff0d7224 */ /* 0x004fce00078e000a */
[----:B------:R-:W-:Y:S05]  /*5720*/  WARPSYNC.COLLECTIVE R15, `(.L_x_73) ;  /* 0x000000000f087348 */ /* 0x000fea0003c00000 */
[----:B------:R0:W1:Y:S02]  /*5730*/  SHFL.UP P6, R14, R13, R12, R11 ;  /* 0x0400000c0d0e7389 */ /* 0x00006400000c000b */
[----:B01----:R-:W-:Y:S05]  /*5740*/  ENDCOLLECTIVE ;  /* 0x000000000000791b */ /* 0x003fea0003800000 */
.L_x_73:
[----:B------:R-:W-:Y:S01]  /*5750*/  IMAD.MOV.U32 R12, RZ, RZ, 0x2 ;  /* 0x00000002ff0c7424 */ /* 0x000fe200078e00ff */
[----:B------:R-:W-:-:S05]  /*5760*/  SEL R14, R14, RZ, P1 ;  /* 0x000000ff0e0e7207 */ /* 0x000fca0000800000 */
[----:B------:R-:W-:-:S07]  /*5770*/  IMAD.IADD R13, R10, 0x1, R14 ;  /* 0x000000010a0d7824 */ /* 0x000fce00078e020e */
[----:B------:R-:W-:Y:S05]  /*5780*/  WARPSYNC.COLLECTIVE R15, `(.L_x_74) ;  /* 0x000000000f087348 */ /* 0x000fea0003c00000 */
[----:B------:R0:W1:Y:S02]  /*5790*/  SHFL.UP P6, R14, R13, R12, R11 ;  /* 0x0400000c0d0e7389 */ /* 0x00006400000c000b */
[----:B01----:R-:W-:Y:S05]  /*57a0*/  ENDCOLLECTIVE ;  /* 0x000000000000791b */ /* 0x003fea0003800000 */
.L_x_74:
[----:B------:R-:W-:Y:S01]  /*57b0*/  IMAD.MOV.U32 R12, RZ, RZ, 0x4 ;  /* 0x00000004ff0c7424 */ /* 0x000fe200078e00ff */
[----:B------:R-:W-:-:S05]  /*57c0*/  SEL R14, R14, RZ, P2 ;  /* 0x000000ff0e0e7207 */ /* 0x000fca0001000000 */
[----:B------:R-:W-:-:S07]  /*57d0*/  IMAD.IADD R13, R13, 0x1, R14 ;  /* 0x000000010d0d7824 */ /* 0x000fce00078e020e */
[----:B------:R-:W-:Y:S05]  /*57e0*/  WARPSYNC.COLLECTIVE R15, `(.L_x_75) ;  /* 0x000000000f087348 */ /* 0x000fea0003c00000 */
[----:B------:R0:W1:Y:S02]  /*57f0*/  SHFL.UP P6, R14, R13, R12, R11 ;  /* 0x0400000c0d0e7389 */ /* 0x00006400000c000b */
[----:B01----:R-:W-:Y:S05]  /*5800*/  ENDCOLLECTIVE ;  /* 0x000000000000791b */ /* 0x003fea0003800000 */
.L_x_75:
[----:B------:R-:W-:Y:S01]  /*5810*/  IMAD.MOV.U32 R12, RZ, RZ, 0x8 ;  /* 0x00000008ff0c7424 */ /* 0x000fe200078e00ff */
[----:B------:R-:W-:-:S05]  /*5820*/  SEL R14, R14, RZ, P3 ;  /* 0x000000ff0e0e7207 */ /* 0x000fca0001800000 */
[----:B------:R-:W-:-:S07]  /*5830*/  IMAD.IADD R13, R13, 0x1, R14 ;  /* 0x000000010d0d7824 */ /* 0x000fce00078e020e */
[----:B------:R-:W-:Y:S05]  /*5840*/  WARPSYNC.COLLECTIVE R15, `(.L_x_76) ;  /* 0x000000000f087348 */ /* 0x000fea0003c00000 */
[----:B------:R0:W1:Y:S02]  /*5850*/  SHFL.UP P6, R14, R13, R12, R11 ;  /* 0x0400000c0d0e7389 */ /* 0x00006400000c000b */
[----:B01----:R-:W-:Y:S05]  /*5860*/  ENDCOLLECTIVE ;  /* 0x000000000000791b */ /* 0x003fea0003800000 */
.L_x_76:
[----:B------:R-:W-:Y:S01]  /*5870*/  IMAD.MOV.U32 R12, RZ, RZ, 0x10 ;  /* 0x00000010ff0c7424 */ /* 0x000fe200078e00ff */
[----:B------:R-:W-:-:S05]  /*5880*/  SEL R14, R14, RZ, P4 ;  /* 0x000000ff0e0e7207 */ /* 0x000fca0002000000 */
[----:B------:R-:W-:-:S07]  /*5890*/  IMAD.IADD R13, R13, 0x1, R14 ;  /* 0x000000010d0d7824 */ /* 0x000fce00078e020e */
[----:B------:R-:W-:Y:S05]  /*58a0*/  WARPSYNC.COLLECTIVE R15, `(.L_x_77) ;  /* 0x000000000f087348 */ /* 0x000fea0003c00000 */
[----:B------:R0:W1:Y:S02]  /*58b0*/  SHFL.UP P6, R14, R13, R12, R11 ;  /* 0x0400000c0d0e7389 */ /* 0x00006400000c000b */
[----:B01----:R-:W-:Y:S05]  /*58c0*/  ENDCOLLECTIVE ;  /* 0x000000000000791b */ /* 0x003fea0003800000 */
.L_x_77:
[----:B------:R-:W-:Y:S02]  /*58d0*/  ISETP.NE.AND P6, PT, R52, RZ, PT ;  /* 0x000000ff3400720c */ /* 0x000fe40003fc5270 */
[----:B------:R-:W-:Y:S02]  /*58e0*/  SEL R14, R14, RZ, P5 ;  /* 0x000000ff0e0e7207 */ /* 0x000fe40002800000 */
[----:B------:R-:W-:-:S04]  /*58f0*/  ISETP.NE.AND P6, PT, R29, 0x1f, P6 ;  /* 0x0000001f1d00780c */ /* 0x000fc800037c5270 */
[----:B------:R-:W-:Y:S02]  /*5900*/  SEL R52, R53, RZ, !P6 ;  /* 0x000000ff35347207 */ /* 0x000fe40007000000 */
[----:B------:R-:W-:Y:S02]  /*5910*/  ISETP.EQ.OR.EX P6, PT, R3, RZ, P6, P0 ;  /* 0x000000ff0300720c */ /* 0x000fe400037c2700 */
[----:B------:R-:W-:-:S05]  /*5920*/  IADD3 R53, PT, PT, R13, R14, RZ ;  /* 0x0000000e0d357210 */ /* 0x000fca0007ffe0ff */
[----:B------:R-:W-:-:S06]  /*5930*/  IMAD.IADD R15, R53, 0x1, -R10 ;  /* 0x00000001350f7824 */ /* 0x000fcc00078e0a0a */
[----:B------:R-:W-:Y:S01]  /*5940*/  @!P6 STS [R52], R53 ;  /* 0x000000353400e388 */ /* 0x000fe20000000800 */
[----:B------:R-:W-:-:S03]  /*5950*/  IADD3 R11, P6, PT, R49, 0x60, RZ ;  /* 0x00000060310b7810 */ /* 0x000fc60007fde0ff */
[----:B------:R-:W-:Y:S02]  /*5960*/  ST.E desc[UR36][R6.64], R15 ;  /* 0x0000000f06007985 */ /* 0x000fe4000c101924 */
[----:B------:R-:W-:Y:S01]  /*5970*/  IMAD.X R10, RZ, RZ, R47, P6 ;  /* 0x000000ffff0a7224 */ /* 0x000fe200030e062f */
[----:B------:R-:W-:Y:S01]  /*5980*/  IADD3 R13, P6, PT, -R30, R11, RZ ;  /* 0x0000000b1e0d7210 */ /* 0x000fe20007fde1ff */
[----:B------:R-:W0:Y:S03]  /*5990*/  LDS R16, [R16+0x180] ;  /* 0x0001800010107984 */ /* 0x000e260000000800 */
[----:B------:R-:W-:Y:S02]  /*59a0*/  IADD3.X R12, PT, PT, R10, -0x1, RZ, P6, !PT ;  /* 0xffffffff0a0c7810 */ /* 0x000fe400037fe4ff */
[----:B------:R-:W-:Y:S02]  /*59b0*/  ISETP.NE.U32.AND P6, PT, R11, R36, PT ;  /* 0x000000240b00720c */ /* 0x000fe40003fc5070 */
[----:B------:R-:W-:-:S02]  /*59c0*/  SHF.R.U64 R13, R13, 0x5, R12 ;  /* 0x000000050d0d7819 */ /* 0x000fc4000000120c */
[----:B------:R-:W-:Y:S02]  /*59d0*/  ISETP.NE.AND.EX P6, PT, R10, RZ, PT, P6 ;  /* 0x000000ff0a00720c */ /* 0x000fe40003fc5360 */
[----:B------:R-:W-:Y:S02]  /*59e0*/  SHF.R.U32.HI R12, RZ, 0x5, R12 ;  /* 0x00000005ff0c7819 */ /* 0x000fe4000001160c */
[----:B------:R-:W-:Y:S02]  /*59f0*/  P2R R10, PR, RZ, 0x40 ;  /* 0x00000040ff0a7803 */ /* 0x000fe40000000000 */
[----:B------:R-:W-:-:S04]  /*5a00*/  LEA R11, P6, R13, R4, 0x2 ;  /* 0x000000040d0b7211 */ /* 0x000fc800078c10ff */
[----:B------:R-:W-:Y:S01]  /*5a10*/  LEA.HI.X R12, R13, R5, R12, 0x2, P6 ;  /* 0x000000050d0c7211 */ /* 0x000fe200030f140c */
[----:B------:R-:W-:-:S04]  /*5a20*/  IMAD.IADD R13, R34, 0x1, R13 ;  /* 0x00000001220d7824 */ /* 0x000fc800078e020d */
[----:B------:R-:W-:-:S04]  /*5a30*/  IMAD R13, R13, 0x4, R40 ;  /* 0x000000040d0d7824 */ /* 0x000fc800078e0228 */
[----:B------:R-:W-:Y:S01]  /*5a40*/  VIADD R13, R13, 0x10 ;  /* 0x000000100d0d7836 */ /* 0x000fe20000000000 */
[----:B0-----:R-:W-:-:S04]  /*5a50*/  SHF.R.U32.HI R6, RZ, R37, R16 ;  /* 0x00000025ff067219 */ /* 0x001fc80000011610 */
[----:B------:R-:W-:-:S04]  /*5a60*/  LOP3.LUT R6, R6, 0x3, RZ, 0xc0, !PT ;  /* 0x0000000306067812 */ /* 0x000fc800078ec0ff */
[----:B------:R-:W-:-:S05]  /*5a70*/  IADD3 R6, P6, PT, R6, R11, RZ ;  /* 0x0000000b06067210 */ /* 0x000fca0007fde0ff */
[----:B------:R-:W-:Y:S01]  /*5a80*/  IMAD.X R7, RZ, RZ, R12, P6 ;  /* 0x000000ffff077224 */ /* 0x000fe200030e060c */
[----:B------:R-:W-:-:S04]  /*5a90*/  ISETP.NE.AND P6, PT, R10, RZ, PT ;  /* 0x000000ff0a00720c */ /* 0x000fc80003fc5270 */
[----:B------:R-:W2:Y:S01]  /*5aa0*/  LD.E.U8 R53, desc[UR36][R6.64] ;  /* 0x0000002406357980 */ /* 0x000ea2000c101100 */
[----:B------:R-:W-:Y:S01]  /*5ab0*/  ISETP.NE.AND P6, PT, R29, 0x1f, P6 ;  /* 0x0000001f1d00780c */ /* 0x000fe200037c5270 */
[----:B------:R-:W-:-:S03]  /*5ac0*/  IMAD.MOV.U32 R15, RZ, RZ, -0x1 ;  /* 0xffffffffff0f7424 */ /* 0x000fc600078e00ff */
[----:B------:R-:W-:Y:S02]  /*5ad0*/  SEL R10, R13, RZ, !P6 ;  /* 0x000000ff0d0a7207 */ /* 0x000fe40007000000 */
[----:B------:R-:W-:Y:S01]  /*5ae0*/  ISETP.EQ.OR.EX P0, PT, R3, RZ, P6, P0 ;  /* 0x000000ff0300720c */ /* 0x000fe20003702700 */
[----:B--2---:R-:W-:-:S05]  /*5af0*/  VIADD R53, R53, 0x1 ;  /* 0x0000000135357836 */ /* 0x004fca0000000000 */
[----:B------:R0:W-:Y:S02]  /*5b00*/  ST.E.U8 desc[UR36][R6.64], R53 ;  /* 0x0000003506007985 */ /* 0x0001e4000c101124 */
[----:B0-----:R-:W-:Y:S02]  /*5b10*/  IMAD.MOV.U32 R6, RZ, RZ, R11 ;  /* 0x000000ffff067224 */ /* 0x001fe400078e000b */
[----:B------:R-:W-:-:S05]  /*5b20*/  IMAD.MOV.U32 R7, RZ, RZ, R12 ;  /* 0x000000ffff077224 */ /* 0x000fca00078e000c */
[----:B------:R-:W2:Y:S01]  /*5b30*/  LD.E R16, desc[UR36][R6.64] ;  /* 0x0000002406107980 */ /* 0x000ea2000c101900 */
[----:B------:R-:W-:Y:S02]  /*5b40*/  IMAD.MOV.U32 R12, RZ, RZ, 0x1 ;  /* 0x00000001ff0c7424 */ /* 0x000fe400078e00ff */
[----:B------:R-:W-:Y:S02]  /*5b50*/  IMAD.MOV.U32 R11, RZ, RZ, RZ ;  /* 0x000000ffff0b7224 */ /* 0x000fe400078e00ff */
[----:B--2---:R-:W-:-:S07]  /*5b60*/  IMAD.MOV.U32 R13, RZ, RZ, R16 ;  /* 0x000000ffff0d7224 */ /* 0x004fce00078e0010 */
[----:B------:R-:W-:Y:S05]  /*5b70*/  WARPSYNC.COLLECTIVE R15, `(.L_x_78) ;  /* 0x000000000f087348 */ /* 0x000fea0003c00000 */
[----:B------:R0:W1:Y:S02]  /*5b80*/  SHFL.UP P6, R14, R13, R12, R11 ;  /* 0x0400000c0d0e7389 */ /* 0x00006400000c000b */
[----:B01----:R-:W-:Y:S05]  /*5b90*/  ENDCOLLECTIVE ;  /* 0x000000000000791b */ /* 0x003fea0003800000 */
.L_x_78:
[----:B------:R-:W-:Y:S01]  /*5ba0*/  IMAD.MOV.U32 R12, RZ, RZ, 0x2 ;  /* 0x00000002ff0c7424 */ /* 0x000fe200078e00ff */
[----:B------:R-:W-:-:S05]  /*5bb0*/  SEL R14, R14, RZ, P1 ;  /* 0x000000ff0e0e7207 */ /* 0x000fca0000800000 */
[----:B------:R-:W-:-:S04]  /*5bc0*/  IMAD.IADD R52, R16, 0x1, R14 ;  /* 0x0000000110347824 */ /* 0x000fc800078e020e */
[----:B------:R-:W-:-:S07]  /*5bd0*/  IMAD.MOV.U32 R13, RZ, RZ, R52 ;  /* 0x000000ffff0d7224 */ /* 0x000fce00078e0034 */
[----:B------:R-:W-:Y:S05]  /*5be0*/  WARPSYNC.COLLECTIVE R15, `(.L_x_79) ;  /* 0x000000000f087348 */ /* 0x000fea0003c00000 */
[----:B------:R0:W1:Y:S02]  /*5bf0*/  SHFL.UP P6, R14, R13, R12, R11 ;  /* 0x0400000c0d0e7389 */ /* 0x00006400000c000b */
[----:B01----:R-:W-:Y:S05]  /*5c00*/  ENDCOLLECTIVE ;  /* 0x000000000000791b */ /* 0x003fea0003800000 */
.L_x_79:
[----:B------:R-:W-:Y:S01]  /*5c10*/  IMAD.MOV.U32 R12, RZ, RZ, 0x4 ;  /* 0x00000004ff0c7424 */ /* 0x000fe200078e00ff */
[----:B------:R-:W-:-:S05]  /*5c20*/  SEL R53, R14, RZ, P2 ;  /* 0x000000ff0e357207 */ /* 0x000fca0001000000 */
[----:B------:R-:W-:-:S04]  /*5c30*/  IMAD.IADD R53, R52, 0x1, R53 ;  /* 0x0000000134357824 */ /* 0x000fc800078e0235 */
[----:B------:R-:W-:-:S07]  /*5c40*/  IMAD.MOV.U32 R13, RZ, RZ, R53 ;  /* 0x000000ffff0d7224 */ /* 0x000fce00078e0035 */
[----:B------:R-:W-:Y:S05]  /*5c50*/  WARPSYNC.COLLECTIVE R15, `(.L_x_80) ;  /* 0x000000000f087348 */ /* 0x000fea0003c00000 */
[----:B------:R0:W1:Y:S02]  /*5c60*/  SHFL.UP P6, R14, R13, R12, R11 ;  /* 0x0400000c0d0e7389 */ /* 0x00006400000c000b */
[----:B01----:R-:W-:Y:S05]  /*5c70*/  ENDCOLLECTIVE ;  /* 0x000000000000791b */ /* 0x003fea0003800000 */
.L_x_80:
[----:B------:R-:W-:Y:S01]  /*5c80*/  IMAD.MOV.U32 R12, RZ, RZ, 0x8 ;  /* 0x00000008ff0c7424 */ /* 0x000fe200078e00ff */
[----:B------:R-:W-:-:S05]  /*5c90*/  SEL R14, R14, RZ, P3 ;  /* 0x000000ff0e0e7207 */ /* 0x000fca0001800000 */
[----:B------:R-:W-:-:S07]  /*5ca0*/  IMAD.IADD R13, R53, 0x1, R14 ;  /* 0x00000001350d7824 */ /* 0x000fce00078e020e */
[----:B------:R-:W-:Y:S05]  /*5cb0*/  WARPSYNC.COLLECTIVE R15, `(.L_x_81) ;  /* 0x000000000f087348 */ /* 0x000fea0003c00000 */
[----:B------:R0:W1:Y:S02]  /*5cc0*/  SHFL.UP P6, R14, R13, R12, R11 ;  /* 0x0400000c0d0e7389 */ /* 0x00006400000c000b */
[----:B01----:R-:W-:Y:S05]  /*5cd0*/  ENDCOLLECTIVE ;  /* 0x000000000000791b */ /* 0x003fea0003800000 */
.L_x_81:
[----:B------:R-:W-:Y:S01]  /*5ce0*/  IMAD.MOV.U32 R12, RZ, RZ, 0x10 ;  /* 0x00000010ff0c7424 */ /* 0x000fe200078e00ff */
[----:B------:R-:W-:-:S05]  /*5cf0*/  SEL R14, R14, RZ, P4 ;  /* 0x000000ff0e0e7207 */ /* 0x000fca0002000000 */
[----:B------:R-:W-:-:S04]  /*5d00*/  IMAD.IADD R52, R13, 0x1, R14 ;  /* 0x000000010d347824 */ /* 0x000fc800078e020e */
[----:B------:R-:W-:-:S07]  /*5d10*/  IMAD.MOV.U32 R13, RZ, RZ, R52 ;  /* 0x000000ffff0d7224 */ /* 0x000fce00078e0034 */
[----:B------:R-:W-:Y:S05]  /*5d20*/  WARPSYNC.COLLECTIVE R15, `(.L_x_82) ;  /* 0x000000000f087348 */ /* 0x000fea0003c00000 */
[----:B------:R0:W1:Y:S02]  /*5d30*/  SHFL.UP P6, R14, R13, R12, R11 ;  /* 0x0400000c0d0e7389 */ /* 0x00006400000c000b */
[----:B01----:R-:W-:Y:S05]  /*5d40*/  ENDCOLLECTIVE ;  /* 0x000000000000791b */ /* 0x003fea0003800000 */
.L_x_82:
[----:B------:R-:W-:Y:S05]  /*5d50*/  BRA `(.L_x_83) ;  /* 0xffffffc800f87947 */ /* 0x000fea000383ffff */
.L_x_27:
[----:B------:R-:W-:Y:S01]  /*5d60*/  BSSY B1, `(.L_x_84) ;  /* 0x0000008000017945 */ /* 0x000fe20003800000 */
[----:B-1----:R-:W-:Y:S02]  /*5d70*/  IMAD.MOV.U32 R13, RZ, RZ, R2 ;  /* 0x000000ffff0d7224 */ /* 0x002fe400078e0002 */
[----:B------:R-:W-:Y:S02]  /*5d80*/  IMAD.MOV.U32 R12, RZ, RZ, 0x1 ;  /* 0x00000001ff0c7424 */ /* 0x000fe400078e00ff */
[----:B------:R-:W-:Y:S02]  /*5d90*/  IMAD.MOV.U32 R11, RZ, RZ, RZ ;  /* 0x000000ffff0b7224 */ /* 0x000fe400078e00ff */
[----:B------:R-:W-:-:S07]  /*5da0*/  IMAD.MOV.U32 R15, RZ, RZ, -0x1 ;  /* 0xffffffffff0f7424 */ /* 0x000fce00078e00ff */
[----:B0-----:R-:W-:Y:S05]  /*5db0*/  WARPSYNC.COLLECTIVE R15, `(.L_x_85) ;  /* 0x000000000f087348 */ /* 0x001fea0003c00000 */
[----:B------:R1:W2:Y:S02]  /*5dc0*/  SHFL.UP P6, R14, R13, R12, R11 ;  /* 0x0400000c0d0e7389 */ /* 0x0002a400000c000b */
[----:B012---:R-:W-:Y:S05]  /*5dd0*/  ENDCOLLECTIVE ;  /* 0x000000000000791b */ /* 0x007fea0003800000 */
.L_x_85:
[----:B------:R-:W-:Y:S05]  /*5de0*/  BSYNC B1 ;  /* 0x0000000000017941 */ /* 0x000fea0003800000 */
.L_x_84:
[----:B------:R-:W-:Y:S01]  /*5df0*/  SEL R13, R14, RZ, P4 ;  /* 0x000000ff0e0d7207 */ /* 0x000fe20002000000 */
[----:B------:R-:W-:Y:S01]  /*5e00*/  IMAD.MOV.U32 R12, RZ, RZ, 0x2 ;  /* 0x00000002ff0c7424 */ /* 0x000fe200078e00ff */
[----:B------:R-:W-:Y:S01]  /*5e10*/  MOV R15, 0xffffffff ;  /* 0xffffffff000f7802 */ /* 0x000fe20000000f00 */
[----:B------:R-:W-:Y:S02]  /*5e20*/  IMAD.MOV.U32 R11, RZ, RZ, RZ ;  /* 0x000000ffff0b7224 */ /* 0x000fe400078e00ff */
[----:B------:R-:W-:Y:S02]  /*5e30*/  IMAD.IADD R13, R2, 0x1, R13 ;  /* 0x00000001020d7824 */ /* 0x000fe400078e020d */
[----:B------:R-:W-:Y:S02]  /*5e40*/  VIADD R6, R22, 0xffffffff ;  /* 0xffffffff16067836 */ /* 0x000fe40000000000 */
[----:B------:R-:W-:-:S07]  /*5e50*/  VIADD R23, R16, 0x10 ;  /* 0x0000001010177836 */ /* 0x000fce0000000000 */
[----:B------:R-:W-:Y:S05]  /*5e60*/  WARPSYNC.COLLECTIVE R15, `(.L_x_86) ;  /* 0x000000000f087348 */ /* 0x000fea0003c00000 */
[----:B------:R0:W1:Y:S02]  /*5e70*/  SHFL.UP P6, R14, R13, R12, R11 ;  /* 0x0400000c0d0e7389 */ /* 0x00006400000c000b */
[----:B01----:R-:W-:Y:S05]  /*5e80*/  ENDCOLLECTIVE ;  /* 0x000000000000791b */ /* 0x003fea0003800000 */
.L_x_86:
[----:B------:R-:W-:Y:S01]  /*5e90*/  IMAD.MOV.U32 R12, RZ, RZ, 0x4 ;  /* 0x00000004ff0c7424 */ /* 0x000fe200078e00ff */
[----:B------:R-:W-:Y:S02]  /*5ea0*/  SEL R14, R14, RZ, P3 ;  /* 0x000000ff0e0e7207 */ /* 0x000fe40001800000 */
[----:B------:R-:W-:-:S03]  /*5eb0*/  ISETP.NE.AND P3, PT, R29, R6, PT ;  /* 0x000000061d00720c */ /* 0x000fc60003f65270 */
[----:B------:R-:W-:Y:S01]  /*5ec0*/  IMAD.IADD R3, R13, 0x1, R14 ;  /* 0x000000010d037824 */ /* 0x000fe200078e020e */
[----:B------:R-:W-:-:S03]  /*5ed0*/  SEL R23, R23, RZ, !P3 ;  /* 0x000000ff17177207 */ /* 0x000fc60005800000 */
[----:B------:R-:W-:-:S07]  /*5ee0*/  IMAD.MOV.U32 R13, RZ, RZ, R3 ;  /* 0x000000ffff0d7224 */ /* 0x000fce00078e0003 */
[----:B------:R-:W-:Y:S05]  /*5ef0*/  WARPSYNC.COLLECTIVE R15, `(.L_x_87) ;  /* 0x000000000f087348 */ /* 0x000fea0003c00000 */
[----:B------:R0:W1:Y:S02]  /*5f00*/  SHFL.UP P6, R14, R13, R12, R11 ;  /* 0x0400000c0d0e7389 */ /* 0x00006400000c000b */
[----:B01----:R-:W-:Y:S05]  /*5f10*/  ENDCOLLECTIVE ;  /* 0x000000000000791b */ /* 0x003fea0003800000 */
.L_x_87:
[----:B------:R-:W-:Y:S01]  /*5f20*/  IMAD.MOV.U32 R12, RZ, RZ, 0x8 ;  /* 0x00000008ff0c7424 */ /* 0x000fe200078e00ff */
[----:B------:R-:W-:-:S05]  /*5f30*/  SEL R6, R14, RZ, P1 ;  /* 0x000000ff0e067207 */ /* 0x000fca0000800000 */
[----:B------:R-:W-:-:S04]  /*5f40*/  IMAD.IADD R6, R3, 0x1, R6 ;  /* 0x0000000103067824 */ /* 0x000fc800078e0206 */
[----:B------:R-:W-:-:S07]  /*5f50*/  IMAD.MOV.U32 R13, RZ, RZ, R6 ;  /* 0x000000ffff0d7224 */ /* 0x000fce00078e0006 */
[----:B------:R-:W-:Y:S05]  /*5f60*/  WARPSYNC.COLLECTIVE R15, `(.L_x_88) ;  /* 0x000000000f087348 */ /* 0x000fea0003c00000 */
[----:B------:R0:W1:Y:S02]  /*5f70*/  SHFL.UP P6, R14, R13, R12, R11 ;  /* 0x0400000c0d0e7389 */ /* 0x00006400000c000b */
[----:B01----:R-:W-:Y:S05]  /*5f80*/  ENDCOLLECTIVE ;  /* 0x000000000000791b */ /* 0x003fea0003800000 */
.L_x_88:
[----:B------:R-:W-:Y:S01]  /*5f90*/  IMAD.MOV.U32 R12, RZ, RZ, 0x10 ;  /* 0x00000010ff0c7424 */ /* 0x000fe200078e00ff */
[----:B------:R-:W-:-:S05]  /*5fa0*/  SEL R7, R14, RZ, P0 ;  /* 0x000000ff0e077207 */ /* 0x000fca0000000000 */
[----:B------:R-:W-:-:S04]  /*5fb0*/  IMAD.IADD R7, R6, 0x1, R7 ;  /* 0x0000000106077824 */ /* 0x000fc800078e0207 */
[----:B------:R-:W-:-:S07]  /*5fc0*/  IMAD.MOV.U32 R13, RZ, RZ, R7 ;  /* 0x000000ffff0d7224 */ /* 0x000fce00078e0007 */
[----:B------:R-:W-:Y:S05]  /*5fd0*/  WARPSYNC.COLLECTIVE R15, `(.L_x_89) ;  /* 0x000000000f087348 */ /* 0x000fea0003c00000 */
[----:B------:R0:W1:Y:S02]  /*5fe0*/  SHFL.UP P6, R14, R13, R12, R11 ;  /* 0x0400000c0d0e7389 */ /* 0x00006400000c000b */
[----:B01----:R-:W-:Y:S05]  /*5ff0*/  ENDCOLLECTIVE ;  /* 0x000000000000791b */ /* 0x003fea0003800000 */
.L_x_89:
[----:B------:R-:W-:Y:S05]  /*6000*/  BRA `(.L_x_90) ;  /* 0xffffffc800fc7947 */ /* 0x000fea000383ffff */
.L_x_30:
[----:B-1----:R-:W-:Y:S02]  /*6010*/  IMAD.MOV.U32 R13, RZ, RZ, R3 ;  /* 0x000000ffff0d7224 */ /* 0x002fe400078e0003 */
[----:B------:R-:W-:Y:S02]  /*6020*/  IMAD.MOV.U32 R12, RZ, RZ, 0x1 ;  /* 0x00000001ff0c7424 */ /* 0x000fe400078e00ff */
[----:B------:R-:W-:Y:S02]  /*6030*/  IMAD.MOV.U32 R11, RZ, RZ, RZ ;  /* 0x000000ffff0b7224 */ /* 0x000fe400078e00ff */
[----:B------:R-:W-:Y:S02]  /*6040*/  IMAD.MOV.U32 R15, RZ, RZ, -0x1 ;  /* 0xffffffffff0f7424 */ /* 0x000fe400078e00ff */
[----:B------:R-:W-:-:S07]  /*6050*/  VIADD R23, R23, 0xffffffff ;  /* 0xffffffff17177836 */ /* 0x000fce0000000000 */
[----:B0-----:R-:W-:Y:S05]  /*6060*/  WARPSYNC.COLLECTIVE R15, `(.L_x_91) ;  /* 0x000000000f087348 */ /* 0x001fea0003c00000 */
[----:B------:R1:W2:Y:S02]  /*6070*/  SHFL.UP P6, R14, R13, R12, R11 ;  /* 0x0400000c0d0e7389 */ /* 0x0002a400000c000b */
[----:B012---:R-:W-:Y:S05]  /*6080*/  ENDCOLLECTIVE ;  /* 0x000000000000791b */ /* 0x007fea0003800000 */
.L_x_91:
[----:B------:R-:W-:Y:S01]  /*6090*/  ISETP.NE.AND P0, PT, R32, R23, PT ;  /* 0x000000172000720c */ /* 0x000fe20003f05270 */
[----:B------:R-:W-:Y:S01]  /*60a0*/  IMAD.MOV.U32 R12, RZ, RZ, 0x2 ;  /* 0x00000002ff0c7424 */ /* 0x000fe200078e00ff */
[----:B------:R-:W-:-:S05]  /*60b0*/  SEL R6, R14, RZ, P1 ;  /* 0x000000ff0e067207 */ /* 0x000fca0000800000 */
[----:B------:R-:W-:-:S04]  /*60c0*/  IMAD.IADD R6, R3, 0x1, R6 ;  /* 0x0000000103067824 */ /* 0x000fc800078e0206 */
[----:B------:R-:W-:-:S07]  /*60d0*/  IMAD.MOV.U32 R13, RZ, RZ, R6 ;  /* 0x000000ffff0d7224 */ /* 0x000fce00078e0006 */
[----:B------:R-:W-:Y:S05]  /*60e0*/  WARPSYNC.COLLECTIVE R15, `(.L_x_92) ;  /* 0x000000000f087348 */ /* 0x000fea0003c00000 */
[----:B------:R0:W1:Y:S02]  /*60f0*/  SHFL.UP P6, R14, R13, R12, R11 ;  /* 0x0400000c0d0e7389 */ /* 0x00006400000c000b */
[----:B01----:R-:W-:Y:S05]  /*6100*/  ENDCOLLECTIVE ;  /* 0x000000000000791b */ /* 0x003fea0003800000 */
.L_x_92:
[----:B------:R-:W-:Y:S01]  /*6110*/  IMAD.MOV.U32 R12, RZ, RZ, 0x4 ;  /* 0x00000004ff0c7424 */ /* 0x000fe200078e00ff */
[----:B------:R-:W-:-:S05]  /*6120*/  SEL R7, R14, RZ, P2 ;  /* 0x000000ff0e077207 */ /* 0x000fca0001000000 */
[----:B------:R-:W-:-:S04]  /*6130*/  IMAD.IADD R7, R6, 0x1, R7 ;  /* 0x0000000106077824 */ /* 0x000fc800078e0207 */
[----:B------:R-:W-:-:S07]  /*6140*/  IMAD.MOV.U32 R13, RZ, RZ, R7 ;  /* 0x000000ffff0d7224 */ /* 0x000fce00078e0007 */
[----:B------:R-:W-:Y:S05]  /*6150*/  WARPSYNC.COLLECTIVE R15, `(.L_x_93) ;  /* 0x000000000f087348 */ /* 0x000fea0003c00000 */
[----:B------:R0:W1:Y:S02]  /*6160*/  SHFL.UP P6, R14, R13, R12, R11 ;  /* 0x0400000c0d0e7389 */ /* 0x00006400000c000b */
[----:B01----:R-:W-:Y:S05]  /*6170*/  ENDCOLLECTIVE ;  /* 0x000000000000791b */ /* 0x003fea0003800000 */
.L_x_93:
[----:B------:R-:W-:Y:S01]  /*6180*/  IMAD.MOV.U32 R12, RZ, RZ, 0x8 ;  /* 0x00000008ff0c7424 */ /* 0x000fe200078e00ff */
[----:B------:R-:W-:-:S05]  /*6190*/  SEL R10, R14, RZ, P3 ;  /* 0x000000ff0e0a7207 */ /* 0x000fca0001800000 */
[----:B------:R-:W-:-:S04]  /*61a0*/  IMAD.IADD R10, R7, 0x1, R10 ;  /* 0x00000001070a7824 */ /* 0x000fc800078e020a */
[----:B------:R-:W-:-:S07]  /*61b0*/  IMAD.MOV.U32 R13, RZ, RZ, R10 ;  /* 0x000000ffff0d7224 */ /* 0x000fce00078e000a */
[----:B------:R-:W-:Y:S05]  /*61c0*/  WARPSYNC.COLLECTIVE R15, `(.L_x_94) ;  /* 0x000000000f087348 */ /* 0x000fea0003c00000 */
[----:B------:R0:W1:Y:S02]  /*61d0*/  SHFL.UP P6, R14, R13, R12, R11 ;  /* 0x0400000c0d0e7389 */ /* 0x00006400000c000b */
[----:B01----:R-:W-:Y:S05]  /*61e0*/  ENDCOLLECTIVE ;  /* 0x000000000000791b */ /* 0x003fea0003800000 */
.L_x_94:
[----:B------:R-:W-:Y:S01]  /*61f0*/  IMAD.MOV.U32 R12, RZ, RZ, 0x10 ;  /* 0x00000010ff0c7424 */ /* 0x000fe200078e00ff */
[----:B------:R-:W-:-:S05]  /*6200*/  SEL R7, R14, RZ, P4 ;  /* 0x000000ff0e077207 */ /* 0x000fca0002000000 */
[----:B------:R-:W-:-:S04]  /*6210*/  IMAD.IADD R16, R10, 0x1, R7 ;  /* 0x000000010a107824 */ /* 0x000fc800078e0207 */
[----:B------:R-:W-:-:S07]  /*6220*/  IMAD.MOV.U32 R13, RZ, RZ, R16 ;  /* 0x000000ffff0d7224 */ /* 0x000fce00078e0010 */
[----:B------:R-:W-:Y:S05]  /*6230*/  WARPSYNC.COLLECTIVE R15, `(.L_x_95) ;  /* 0x000000000f087348 */ /* 0x000fea0003c00000 */
[----:B------:R0:W1:Y:S02]  /*6240*/  SHFL.UP P6, R14, R13, R12, R11 ;  /* 0x0400000c0d0e7389 */ /* 0x00006400000c000b */
[----:B01----:R-:W-:Y:S05]  /*6250*/  ENDCOLLECTIVE ;  /* 0x000000000000791b */ /* 0x003fea0003800000 */
.L_x_95:
[----:B------:R-:W0:Y:S01]  /*6260*/  S2UR UR5, SR_CgaCtaId ;  /* 0x00000000000579c3 */ /* 0x000e220000008800 */
[----:B------:R-:W-:-:S07]  /*6270*/  UMOV UR4, 0x400 ;  /* 0x0000040000047882 */ /* 0x000fce0000000000 */
[----:B------:R-:W1:Y:S01]  /*6280*/  S2UR UR6, SR_SWINHI ;  /* 0x00000000000679c3 */ /* 0x000e620000002f00 */
[----:B------:R-:W-:Y:S01]  /*6290*/  HFMA2 R12, -RZ, RZ, 0, 5.9604644775390625e-08 ;  /* 0x00000001ff0c7431 */ /* 0x000fe200000001ff */
[----:B------:R-:W-:Y:S01]  /*62a0*/  SEL R7, R14, RZ, P5 ;  /* 0x000000ff0e077207 */ /* 0x000fe20002800000 */
[----:B0-----:R-:W-:-:S04]  /*62b0*/  ULEA UR4, UR5, UR4, 0x18 ;  /* 0x0000000405047291 */ /* 0x001fc8000f8ec0ff */
[----:B------:R-:W-:-:S03]  /*62c0*/  IMAD.IADD R16, R16, 0x1, R7 ;  /* 0x0000000110107824 */ /* 0x000fc600078e0207 */
[----:B------:R-:W-:Y:S01]  /*62d0*/  UMOV UR4, UR4 ;  /* 0x0000000400047c82 */ /* 0x000fe20008000000 */
[----:B-1----:R-:W-:Y:S01]  /*62e0*/  UMOV UR5, UR6 ;  /* 0x0000000600057c82 */ /* 0x002fe20008000000 */
[----:B------:R-:W-:Y:S01]  /*62f0*/  IMAD.IADD R3, R16, 0x1, -R3 ;  /* 0x0000000110037824 */ /* 0x000fe200078e0a03 */
[----:B------:R-:W-:-:S04]  /*6300*/  ISETP.EQ.U32.AND P6, PT, RZ, UR4, PT ;  /* 0x00000004ff007c0c */ /* 0x000fc8000bfc2070 */
[----:B------:R-:W-:-:S13]  /*6310*/  ISETP.EQ.OR.EX P0, PT, RZ, UR5, P0, P6 ;  /* 0x00000005ff007c0c */ /* 0x000fda0008702760 */
[----:B------:R-:W-:Y:S04]  /*6320*/  @!P0 STS [R0], R16 ;  /* 0x0000001000008388 */ /* 0x000fe80000000800 */
[----:B------:R-:W0:Y:S04]  /*6330*/  LDS R6, [R2+0x4] ;  /* 0x0000040002067984 */ /* 0x000e280000000800 */
[----:B------:R1:W-:Y:S02]  /*6340*/  STS [R2], R3 ;  /* 0x0000000302007388 */ /* 0x0003e40000000800 */
[----:B01----:R-:W-:-:S07]  /*6350*/  IMAD.MOV.U32 R13, RZ, RZ, R6 ;  /* 0x000000ffff0d7224 */ /* 0x003fce00078e0006 */
[----:B------:R-:W-:Y:S05]  /*6360*/  WARPSYNC.COLLECTIVE R15, `(.L_x_96) ;  /* 0x000000000f087348 */ /* 0x000fea0003c00000 */
[----:B------:R0:W1:Y:S02]  /*6370*/  SHFL.UP P6, R14, R13, R12, R11 ;  /* 0x0400000c0d0e7389 */ /* 0x00006400000c000b */
[----:B01----:R-:W-:Y:S05]  /*6380*/  ENDCOLLECTIVE ;  /* 0x000000000000791b */ /* 0x003fea0003800000 */
.L_x_96:
[----:B------:R-:W-:Y:S01]  /*6390*/  IMAD.MOV.U32 R12, RZ, RZ, 0x2 ;  /* 0x00000002ff0c7424 */ /* 0x000fe200078e00ff */
[----:B------:R-:W-:-:S05]  /*63a0*/  SEL R7, R14, RZ, P1 ;  /* 0x000000ff0e077207 */ /* 0x000fca0000800000 */
[----:B------:R-:W-:-:S04]  /*63b0*/  IMAD.IADD R7, R7, 0x1, R6 ;  /* 0x0000000107077824 */ /* 0x000fc800078e0206 */
[----:B------:R-:W-:-:S07]  /*63c0*/  IMAD.MOV.U32 R13, RZ, RZ, R7 ;  /* 0x000000ffff0d7224 */ /* 0x000fce00078e0007 */
[----:B------:R-:W-:Y:S05]  /*63d0*/  WARPSYNC.COLLECTIVE R15, `(.L_x_97) ;  /* 0x000000000f087348 */ /* 0x000fea0003c00000 */
[----:B------:R0:W1:Y:S02]  /*63e0*/  SHFL.UP P6, R14, R13, R12, R11 ;  /* 0x0400000c0d0e7389 */ /* 0x00006400000c000b */
[----:B01----:R-:W-:Y:S05]  /*63f0*/  ENDCOLLECTIVE ;  /* 0x000000000000791b */ /* 0x003fea0003800000 */
.L_x_97:
[----:B------:R-:W-:Y:S01]  /*6400*/  IMAD.MOV.U32 R12, RZ, RZ, 0x4 ;  /* 0x00000004ff0c7424 */ /* 0x000fe200078e00ff */
[----:B------:R-:W-:-:S05]  /*6410*/  SEL R10, R14, RZ, P2 ;  /* 0x000000ff0e0a7207 */ /* 0x000fca0001000000 */
[----:B------:R-:W-:-:S04]  /*6420*/  IMAD.IADD R10, R7, 0x1, R10 ;  /* 0x00000001070a7824 */ /* 0x000fc800078e020a */
[----:B------:R-:W-:-:S07]  /*6430*/  IMAD.MOV.U32 R13, RZ, RZ, R10 ;  /* 0x000000ffff0d7224 */ /* 0x000fce00078e000a */
[----:B------:R-:W-:Y:S05]  /*6440*/  WARPSYNC.COLLECTIVE R15, `(.L_x_98) ;  /* 0x000000000f087348 */ /* 0x000fea0003c00000 */
[----:B------:R0:W1:Y:S02]  /*6450*/  SHFL.UP P6, R14, R13, R12, R11 ;  /* 0x0400000c0d0e7389 */ /* 0x00006400000c000b */
[----:B01----:R-:W-:Y:S05]  /*6460*/  ENDCOLLECTIVE ;  /* 0x000000000000791b */ /* 0x003fea0003800000 */
.L_x_98:
[----:B------:R-:W-:Y:S01]  /*6470*/  IMAD.MOV.U32 R12, RZ, RZ, 0x8 ;  /* 0x00000008ff0c7424 */ /* 0x000fe200078e00ff */
[----:B------:R-:W-:-:S05]  /*6480*/  SEL R3, R14, RZ, P3 ;  /* 0x000000ff0e037207 */ /* 0x000fca0001800000 */
[----:B------:R-:W-:-:S04]  /*6490*/  IMAD.IADD R16, R10, 0x1, R3 ;  /* 0x000000010a107824 */ /* 0x000fc800078e0203 */
[----:B------:R-:W-:-:S07]  /*64a0*/  IMAD.MOV.U32 R13, RZ, RZ, R16 ;  /* 0x000000ffff0d7224 */ /* 0x000fce00078e0010 */
[----:B------:R-:W-:Y:S05]  /*64b0*/  WARPSYNC.COLLECTIVE R15, `(.L_x_99) ;  /* 0x000000000f087348 */ /* 0x000fea0003c00000 */
[----:B------:R0:W1:Y:S02]  /*64c0*/  SHFL.UP P6, R14, R13, R12, R11 ;  /* 0x0400000c0d0e7389 */ /* 0x00006400000c000b */
[----:B01----:R-:W-:Y:S05]  /*64d0*/  ENDCOLLECTIVE ;  /* 0x000000000000791b */ /* 0x003fea0003800000 */
.L_x_99:
[----:B------:R-:W-:Y:S01]  /*64e0*/  IMAD.MOV.U32 R12, RZ, RZ, 0x10 ;  /* 0x00000010ff0c7424 */ /* 0x000fe200078e00ff */
[----:B------:R-:W-:-:S05]  /*64f0*/  SEL R3, R14, RZ, P4 ;  /* 0x000000ff0e037207 */ /* 0x000fca0002000000 */
[----:B------:R-:W-:-:S04]  /*6500*/  IMAD.IADD R22, R16, 0x1, R3 ;  /* 0x0000000110167824 */ /* 0x000fc800078e0203 */
[----:B------:R-:W-:-:S07]  /*6510*/  IMAD.MOV.U32 R13, RZ, RZ, R22 ;  /* 0x000000ffff0d7224 */ /* 0x000fce00078e0016 */
[----:B------:R-:W-:Y:S05]  /*6520*/  WARPSYNC.COLLECTIVE R15, `(.L_x_100) ;  /* 0x000000000f087348 */ /* 0x000fea0003c00000 */
[----:B------:R0:W1:Y:S02]  /*6530*/  SHFL.UP P6, R14, R13, R12, R11 ;  /* 0x0400000c0d0e7389 */ /* 0x00006400000c000b */
[----:B01----:R-:W-:Y:S05]  /*6540*/  ENDCOLLECTIVE ;  /* 0x000000000000791b */ /* 0x003fea0003800000 */
.L_x_100:
[----:B------:R-:W-:Y:S01]  /*6550*/  IMAD.MOV.U32 R12, RZ, RZ, 0x1 ;  /* 0x00000001ff0c7424 */ /* 0x000fe200078e00ff */
[----:B------:R-:W-:-:S05]  /*6560*/  SEL R3, R14, RZ, P5 ;  /* 0x000000ff0e037207 */ /* 0x000fca0002800000 */
[----:B------:R-:W-:-:S04]  /*6570*/  IMAD.IADD R23, R22, 0x1, R3 ;  /* 0x0000000116177824 */ /* 0x000fc800078e0203 */
[----:B------:R-:W-:Y:S01]  /*6580*/  IMAD.IADD R47, R23, 0x1, -R6 ;  /* 0x00000001172f7824 */ /* 0x000fe200078e0a06 */
[----:B------:R-:W-:Y:S04]  /*6590*/  @!P0 STS [R8], R23 ;  /* 0x0000001708008388 */ /* 0x000fe80000000800 */
[----:B------:R-:W0:Y:S04]  /*65a0*/  LDS R3, [R2+0x8] ;  /* 0x0000080002037984 */ /* 0x000e280000000800 */
[----:B------:R1:W-:Y:S02]  /*65b0*/  STS [R2+0x4], R47 ;  /* 0x0000042f02007388 */ /* 0x0003e40000000800 */
[----:B01----:R-:W-:-:S07]  /*65c0*/  IMAD.MOV.U32 R13, RZ, RZ, R3 ;  /* 0x000000ffff0d7224 */ /* 0x003fce00078e0003 */
[----:B------:R-:W-:Y:S05]  /*65d0*/  WARPSYNC.COLLECTIVE R15, `(.L_x_101) ;  /* 0x000000000f087348 */ /* 0x000fea0003c00000 */
[----:B------:R0:W1:Y:S02]  /*65e0*/  SHFL.UP P6, R14, R13, R12, R11 ;  /* 0x0400000c0d0e7389 */ /* 0x00006400000c000b */
[----:B01----:R-:W-:Y:S05]  /*65f0*/  ENDCOLLECTIVE ;  /* 0x000000000000791b */ /* 0x003fea0003800000 */
.L_x_101:
[----:B------:R-:W-:Y:S01]  /*6600*/  IMAD.MOV.U32 R12, RZ, RZ, 0x2 ;  /* 0x00000002ff0c7424 */ /* 0x000fe200078e00ff */
[----:B------:R-:W-:-:S05]  /*6610*/  SEL R14, R14, RZ, P1 ;  /* 0x000000ff0e0e7207 */ /* 0x000fca0000800000 */
[----:B------:R-:W-:-:S04]  /*6620*/  IMAD.IADD R7, R14, 0x1, R3 ;  /* 0x000000010e077824 */ /* 0x000fc800078e0203 */
[----:B------:R-:W-:-:S07]  /*6630*/  IMAD.MOV.U32 R13, RZ, RZ, R7 ;  /* 0x000000ffff0d7224 */ /* 0x000fce00078e0007 */
[----:B------:R-:W-:Y:S05]  /*6640*/  WARPSYNC.COLLECTIVE R15, `(.L_x_102) ;  /* 0x000000000f087348 */ /* 0x000fea0003c00000 */
[----:B------:R0:W1:Y:S02]  /*6650*/  SHFL.UP P6, R14, R13, R12, R11 ;  /* 0x0400000c0d0e7389 */ /* 0x00006400000c000b */
[----:B01----:R-:W-:Y:S05]  /*6660*/  ENDCOLLECTIVE ;  /* 0x000000000000791b */ /* 0x003fea0003800000 */
.L_x_102:
[----:B------:R-:W-:Y:S01]  /*6670*/  IMAD.MOV.U32 R12, RZ, RZ, 0x4 ;  /* 0x00000004ff0c7424 */ /* 0x000fe200078e00ff */
[----:B------:R-:W-:-:S05]  /*6680*/  SEL R10, R14, RZ, P2 ;  /* 0x000000ff0e0a7207 */ /* 0x000fca0001000000 */
[----:B------:R-:W-:-:S04]  /*6690*/  IMAD.IADD R10, R7, 0x1, R10 ;  /* 0x00000001070a7824 */ /* 0x000fc800078e020a */
[----:B------:R-:W-:-:S07]  /*66a0*/  IMAD.MOV.U32 R13, RZ, RZ, R10 ;  /* 0x000000ffff0d7224 */ /* 0x000fce00078e000a */
[----:B------:R-:W-:Y:S05]  /*66b0*/  WARPSYNC.COLLECTIVE R15, `(.L_x_103) ;  /* 0x000000000f087348 */ /* 0x000fea0003c00000 */
[----:B------:R0:W1:Y:S02]  /*66c0*/  SHFL.UP P6, R14, R13, R12, R11 ;  /* 0x0400000c0d0e7389 */ /* 0x00006400000c000b */
[----:B01----:R-:W-:Y:S05]  /*66d0*/  ENDCOLLECTIVE ;  /* 0x000000000000791b */ /* 0x003fea0003800000 */
.L_x_103:
[----:B------:R-:W-:Y:S01]  /*66e0*/  IMAD.MOV.U32 R12, RZ, RZ, 0x8 ;  /* 0x00000008ff0c7424 */ /* 0x000fe200078e00ff */
[----:B------:R-:W-:-:S05]  /*66f0*/  SEL R7, R14, RZ, P3 ;  /* 0x000000ff0e077207 */ /* 0x000fca0001800000 */
[----:B------:R-:W-:-:S04]  /*6700*/  IMAD.IADD R16, R10, 0x1, R7 ;  /* 0x000000010a107824 */ /* 0x000fc800078e0207 */
[----:B------:R-:W-:-:S07]  /*6710*/  IMAD.MOV.U32 R13, RZ, RZ, R16 ;  /* 0x000000ffff0d7224 */ /* 0x000fce00078e0010 */
[----:B------:R-:W-:Y:S05]  /*6720*/  WARPSYNC.COLLECTIVE R15, `(.L_x_104) ;  /* 0x000000000f087348 */ /* 0x000fea0003c00000 */
[----:B------:R0:W1:Y:S02]  /*6730*/  SHFL.UP P6, R14, R13, R12, R11 ;  /* 0x0400000c0d0e7389 */ /* 0x00006400000c000b */
[----:B01----:R-:W-:Y:S05]  /*6740*/  ENDCOLLECTIVE ;  /* 0x000000000000791b */ /* 0x003fea0003800000 */
.L_x_104:
[----:B------:R-:W-:Y:S01]  /*6750*/  IMAD.MOV.U32 R12, RZ, RZ, 0x10 ;  /* 0x00000010ff0c7424 */ /* 0x000fe200078e00ff */
[----:B------:R-:W-:-:S05]  /*6760*/  SEL R7, R14, RZ, P4 ;  /* 0x000000ff0e077207 */ /* 0x000fca0002000000 */
[----:B------:R-:W-:-:S04]  /*6770*/  IMAD.IADD R22, R16, 0x1, R7 ;  /* 0x0000000110167824 */ /* 0x000fc800078e0207 */
[----:B------:R-:W-:-:S07]  /*6780*/  IMAD.MOV.U32 R13, RZ, RZ, R22 ;  /* 0x000000ffff0d7224 */ /* 0x000fce00078e0016 */
[----:B------:R-:W-:Y:S05]  /*6790*/  WARPSYNC.COLLECTIVE R15, `(.L_x_105) ;  /* 0x000000000f087348 */ /* 0x000fea0003c00000 */
[----:B------:R0:W1:Y:S02]  /*67a0*/  SHFL.UP P6, R14, R13, R12, R11 ;  /* 0x0400000c0d0e7389 */ /* 0x00006400000c000b */
[----:B01----:R-:W-:Y:S05]  /*67b0*/  ENDCOLLECTIVE ;  /* 0x000000000000791b */ /* 0x003fea0003800000 */
.L_x_105:
[----:B------:R-:W-:Y:S02]  /*67c0*/  MOV R12, 0x1 ;  /* 0x00000001000c7802 */ /* 0x000fe40000000f00 */
        /* <DEDUP_REMOVED lines=10> */
.L_x_106:
[----:B------:R-:W-:Y:S01]  /*6870*/  IMAD.MOV.U32 R12, RZ, RZ, 0x2 ;  /* 0x00000002ff0c7424 */ /* 0x000fe200078e00ff */
[----:B------:R-:W-:-:S05]  /*6880*/  SEL R7, R14, RZ, P1 ;  /* 0x000000ff0e077207 */ /* 0x000fca0000800000 */
[----:B------:R-:W-:-:S04]  /*6890*/  IMAD.IADD R7, R7, 0x1, R6 ;  /* 0x0000000107077824 */ /* 0x000fc800078e0206 */
[----:B------:R-:W-:-:S07]  /*68a0*/  IMAD.MOV.U32 R13, RZ, RZ, R7 ;  /* 0x000000ffff0d7224 */ /* 0x000fce00078e0007 */
[----:B------:R-:W-:Y:S05]  /*68b0*/  WARPSYNC.COLLECTIVE R15, `(.L_x_107) ;  /* 0x000000000f087348 */ /* 0x000fea0003c00000 */
[----:B------:R0:W1:Y:S02]  /*68c0*/  SHFL.UP P6, R14, R13, R12, R11 ;  /* 0x0400000c0d0e7389 */ /* 0x00006400000c000b */
[----:B01----:R-:W-:Y:S05]  /*68d0*/  ENDCOLLECTIVE ;  /* 0x000000000000791b */ /* 0x003fea0003800000 */
.L_x_107:
[----:B------:R-:W-:Y:S01]  /*68e0*/  IMAD.MOV.U32 R12, RZ, RZ, 0x4 ;  /* 0x00000004ff0c7424 */ /* 0x000fe200078e00ff */
[----:B------:R-:W-:-:S05]  /*68f0*/  SEL R10, R14, RZ, P2 ;  /* 0x000000ff0e0a7207 */ /* 0x000fca0001000000 */
[----:B------:R-:W-:-:S04]  /*6900*/  IMAD.IADD R10, R7, 0x1, R10 ;  /* 0x00000001070a7824 */ /* 0x000fc800078e020a */
[----:B------:R-:W-:-:S07]  /*6910*/  IMAD.MOV.U32 R13, RZ, RZ, R10 ;  /* 0x000000ffff0d7224 */ /* 0x000fce00078e000a */
[----:B------:R-:W-:Y:S05]  /*6920*/  WARPSYNC.COLLECTIVE R15, `(.L_x_108) ;  /* 0x000000000f087348 */ /* 0x000fea0003c00000 */
[----:B------:R0:W1:Y:S02]  /*6930*/  SHFL.UP P6, R14, R13, R12, R11 ;  /* 0x0400000c0d0e7389 */ /* 0x00006400000c000b */
[----:B01----:R-:W-:Y:S05]  /*6940*/  ENDCOLLECTIVE ;  /* 0x000000000000791b */ /* 0x003fea0003800000 */
.L_x_108:
[----:B------:R-:W-:Y:S01]  /*6950*/  IMAD.MOV.U32 R12, RZ, RZ, 0x8 ;  /* 0x00000008ff0c7424 */ /* 0x000fe200078e00ff */
[----:B------:R-:W-:-:S05]  /*6960*/  SEL R3, R14, RZ, P3 ;  /* 0x000000ff0e037207 */ /* 0x000fca0001800000 */
[----:B------:R-:W-:-:S04]  /*6970*/  IMAD.IADD R16, R10, 0x1, R3 ;  /* 0x000000010a107824 */ /* 0x000fc800078e0203 */
[----:B------:R-:W-:-:S07]  /*6980*/  IMAD.MOV.U32 R13, RZ, RZ, R16 ;  /* 0x000000ffff0d7224 */ /* 0x000fce00078e0010 */
[----:B------:R-:W-:Y:S05]  /*6990*/  WARPSYNC.COLLECTIVE R15, `(.L_x_109) ;  /* 0x000000000f087348 */ /* 0x000fea0003c00000 */
[----:B------:R0:W1:Y:S02]  /*69a0*/  SHFL.UP P6, R14, R13, R12, R11 ;  /* 0x0400000c0d0e7389 */ /* 0x00006400000c000b */
[----:B01----:R-:W-:Y:S05]  /*69b0*/  ENDCOLLECTIVE ;  /* 0x000000000000791b */ /* 0x003fea0003800000 */
.L_x_109:
[----:B------:R-:W-:Y:S01]  /*69c0*/  IMAD.MOV.U32 R12, RZ, RZ, 0x10 ;  /* 0x00000010ff0c7424 */ /* 0x000fe200078e00ff */
[----:B------:R-:W-:-:S05]  /*69d0*/  SEL R3, R14, RZ, P4 ;  /* 0x000000ff0e037207 */ /* 0x000fca0002000000 */
[----:B------:R-:W-:-:S04]  /*69e0*/  IMAD.IADD R3, R16, 0x1, R3 ;  /* 0x0000000110037824 */ /* 0x000fc800078e0203 */
[----:B------:R-:W-:-:S07]  /*69f0*/  IMAD.MOV.U32 R13, RZ, RZ, R3 ;  /* 0x000000ffff0d7224 */ /* 0x000fce00078e0003 */
[----:B------:R-:W-:Y:S05]  /*6a00*/  WARPSYNC.COLLECTIVE R15, `(.L_x_110) ;  /* 0x000000000f087348 */ /* 0x000fea0003c00000 */
[----:B------:R0:W1:Y:S02]  /*6a10*/  SHFL.UP P6, R14, R13, R12, R11 ;  /* 0x0400000c0d0e7389 */ /* 0x00006400000c000b */
[----:B01----:R-:W-:Y:S05]  /*6a20*/  ENDCOLLECTIVE ;  /* 0x000000000000791b */ /* 0x003fea0003800000 */
.L_x_110:
[----:B------:R-:W-:Y:S05]  /*6a30*/  BRA `(.L_x_111) ;  /* 0xffffffc8005c7947 */ /* 0x000fea000383ffff */
.L_x_32:
        /* <DEDUP_REMOVED lines=8> */
.L_x_113:
[----:B------:R-:W-:Y:S05]  /*6ac0*/  BSYNC B0 ;  /* 0x0000000000007941 */ /* 0x000fea0003800000 */
.L_x_112:
        /* <DEDUP_REMOVED lines=8> */
.L_x_114:
[----:B------:R-:W-:Y:S05]  /*6b50*/  BRA `(.L_x_115) ;  /* 0xffffffc800647947 */ /* 0x000fea000383ffff */
.L_x_33:
[----:B------:R-:W-:Y:S01]  /*6b60*/  BSSY B0, `(.L_x_116) ;  /* 0x0000007000007945 */ /* 0x000fe20003800000 */
[----:B------:R-:W-:Y:S02]  /*6b70*/  IMAD.MOV.U32 R12, RZ, RZ, 0x4 ;  /* 0x00000004ff0c7424 */ /* 0x000fe400078e00ff */
[----:B------:R-:W-:Y:S02]  /*6b80*/  IMAD.MOV.U32 R11, RZ, RZ, RZ ;  /* 0x000000ffff0b7224 */ /* 0x000fe400078e00ff */
[----:B------:R-:W-:-:S07]  /*6b90*/  IMAD.MOV.U32 R15, RZ, RZ, -0x1 ;  /* 0xffffffffff0f7424 */ /* 0x000fce00078e00ff */
[----:B0-----:R-:W-:Y:S05]  /*6ba0*/  WARPSYNC.COLLECTIVE R15, `(.L_x_117) ;  /* 0x000000000f087348 */ /* 0x001fea0003c00000 */
[----:B------:R1:W2:Y:S02]  /*6bb0*/  SHFL.UP P6, R14, R13, R12, R11 ;  /* 0x0400000c0d0e7389 */ /* 0x0002a400000c000b */
[----:B012---:R-:W-:Y:S05]  /*6bc0*/  ENDCOLLECTIVE ;  /* 0x000000000000791b */ /* 0x007fea0003800000 */
.L_x_117:
[----:B------:R-:W-:Y:S05]  /*6bd0*/  BSYNC B0 ;  /* 0x0000000000007941 */ /* 0x000fea0003800000 */
.L_x_116:
[----:B------:R-:W-:Y:S05]  /*6be0*/  BRA `(.L_x_118) ;  /* 0xffffffc800507947 */ /* 0x000fea000383ffff */
.L_x_34:
[----:B------:R-:W-:Y:S01]  /*6bf0*/  BSSY B0, `(.L_x_119) ;  /* 0x0000007000007945 */ /* 0x000fe20003800000 */
[----:B------:R-:W-:Y:S02]  /*6c00*/  IMAD.MOV.U32 R12, RZ, RZ, 0x8 ;  /* 0x00000008ff0c7424 */ /* 0x000fe400078e00ff */
[----:B------:R-:W-:Y:S02]  /*6c10*/  IMAD.MOV.U32 R11, RZ, RZ, RZ ;  /* 0x000000ffff0b7224 */ /* 0x000fe400078e00ff */
[----:B------:R-:W-:-:S07]  /*6c20*/  IMAD.MOV.U32 R15, RZ, RZ, -0x1 ;  /* 0xffffffffff0f7424 */ /* 0x000fce00078e00ff */
[----:B0-----:R-:W-:Y:S05]  /*6c30*/  WARPSYNC.COLLECTIVE R15, `(.L_x_120) ;  /* 0x000000000f087348 */ /* 0x001fea0003c00000 */
[----:B------:R1:W2:Y:S02]  /*6c40*/  SHFL.UP P6, R14, R13, R12, R11 ;  /* 0x0400000c0d0e7389 */ /* 0x0002a400000c000b */
[----:B012---:R-:W-:Y:S05]  /*6c50*/  ENDCOLLECTIVE ;  /* 0x000000000000791b */ /* 0x007fea0003800000 */
.L_x_120:
[----:B------:R-:W-:Y:S05]  /*6c60*/  BSYNC B0 ;  /* 0x0000000000007941 */ /* 0x000fea0003800000 */
.L_x_119:
        /* <DEDUP_REMOVED lines=8> */
.L_x_121:
[----:B------:R-:W-:Y:S05]  /*6cf0*/  BRA `(.L_x_122) ;  /* 0xffffffc800247947 */ /* 0x000fea000383ffff */
.L_x_123:
[----:B------:R-:W-:-:S00]  /*6d00*/  BRA `(.L_x_123) ;  /* 0xfffffffc00fc7947 */ /* 0x000fc0000383ffff */
[----:B------:R-:W-:-:S00]  /*6d10*/  NOP ;  /* 0x0000000000007918 */ /* 0x000fc00000000000 */
        /* <DEDUP_REMOVED lines=14> */
.L_x_146:


//--------------------- .text._Z8max_dataPP9loc_valuePPjS3_j --------------------------
	.section	.text._Z8max_dataPP9loc_valuePPjS3_j,"ax",@progbits
	.align	128
        .global         _Z8max_dataPP9loc_valuePPjS3_j
        .type           _Z8max_dataPP9loc_valuePPjS3_j,@function
        .size           _Z8max_dataPP9loc_valuePPjS3_j,(.L_x_147 - _Z8max_dataPP9loc_valuePPjS3_j)
        .other          _Z8max_dataPP9loc_valuePPjS3_j,@"STO_CUDA_ENTRY STV_DEFAULT"
_Z8max_dataPP9loc_valuePPjS3_j:
.text._Z8max_dataPP9loc_valuePPjS3_j:
[----:B------:R-:W0:Y:S01]  /*0000*/  LDC R1, c[0x0][0x37c] ;  /* 0x0000df00ff017b82 */ /* 0x000e220000000800 */
[----:B------:R-:W1:Y:S07]  /*0010*/  S2R R18, SR_TID.X ;  /* 0x0000000000127919 */ /* 0x000e6e0000002100 */
[----:B------:R-:W2:Y:S01]  /*0020*/  S2UR UR44, SR_CTAID.X ;  /* 0x00000000002c79c3 */ /* 0x000ea20000002500 */
[----:B------:R-:W2:Y:S01]  /*0030*/  LDCU.128 UR4, c[0x0][0x380] ;  /* 0x00007000ff0477ac */ /* 0x000ea20008000c00 */
[----:B0-----:R-:W-:-:S02]  /*0040*/  VIADD R1, R1, 0xffffffe8 ;  /* 0xffffffe801017836 */ /* 0x001fc40000000000 */
[----:B------:R-:W-:Y:S01]  /*0050*/  IMAD.MOV.U32 R23, RZ, RZ, 0x1 ;  /* 0x00000001ff177424 */ /* 0x000fe200078e00ff */
[----:B------:R-:W0:Y:S02]  /*0060*/  LDCU UR8, c[0x0][0x2f8] ;  /* 0x00005f00ff0877ac */ /* 0x000e240008000800 */
[----:B------:R-:W-:Y:S01]  /*0070*/  R2UR UR49, R1 ;  /* 0x00000000013172ca */ /* 0x000fe200000e0000 */
[----:B------:R-:W3:Y:S01]  /*0080*/  S2UR UR46, SR_CgaCtaId ;  /* 0x00000000002e79c3 */ /* 0x000ee20000008800 */
[----:B------:R-:W4:Y:S01]  /*0090*/  LDCU UR10, c[0x0][0x398] ;  /* 0x00007300ff0a77ac */ /* 0x000f220008000800 */
[----:B------:R-:W5:Y:S01]  /*00a0*/  LDCU.64 UR38, c[0x0][0x390] ;  /* 0x00007200ff2677ac */ /* 0x000f620008000a00 */
[----:B------:R-:W5:Y:S01]  /*00b0*/  LDCU UR9, c[0x0][0x2fc] ;  /* 0x00005f80ff0977ac */ /* 0x000f620008000800 */
[----:B------:R-:W1:Y:S01]  /*00c0*/  LDCU.64 UR36, c[0x0][0x358] ;  /* 0x00006b00ff2477ac */ /* 0x000e620008000a00 */
[----:B--2---:R-:W-:-:S07]  /*00d0*/  UIMAD.WIDE.U32 UR42, UR44, 0x8, UR4 ;  /* 0x000000082c2a78a5 */ /* 0x004fce000f8e0004 */
[----:B0-----:R-:W-:Y:S01]  /*00e0*/  UIADD3 UR47, UP0, UPT, UR49, UR8, URZ ;  /* 0x00000008312f7290 */ /* 0x001fe2000ff1e0ff */
[----:B----4-:R-:W-:Y:S01]  /*00f0*/  IMAD.U32 R17, RZ, RZ, UR10 ;  /* 0x0000000aff117e24 */ /* 0x010fe2000f8e00ff */
[----:B------:R-:W-:Y:S01]  /*0100*/  UMOV UR4, 0x400 ;  /* 0x0000040000047882 */ /* 0x000fe20000000000 */
[----:B------:R-:W-:Y:S01]  /*0110*/  UIMAD.WIDE.U32 UR40, UR44, 0x8, UR6 ;  /* 0x000000082c2878a5 */ /* 0x000fe2000f8e0006 */
[----:B-1----:R-:W-:Y:S01]  /*0120*/  SHF.R.U32.HI R16, RZ, 0x2, R18 ;  /* 0x00000002ff107819 */ /* 0x002fe20000011612 */
[----:B---3--:R-:W-:Y:S02]  /*0130*/  ULEA UR46, UR46, UR4, 0x18 ;  /* 0x000000042e2e7291 */ /* 0x008fe4000f8ec0ff */
[----:B-----5:R-:W-:Y:S01]  /*0140*/  UIMAD.WIDE.U32 UR38, UR44, 0x8, UR38 ;  /* 0x000000082c2678a5 */ /* 0x020fe2000f8e0026 */
[----:B------:R-:W-:Y:S01]  /*0150*/  LOP3.LUT R16, R16, 0xf8, RZ, 0xc0, !PT ;  /* 0x000000f810107812 */ /* 0x000fe200078ec0ff */
[----:B------:R-:W-:Y:S02]  /*0160*/  UIADD3.X UR48, UPT, UPT, URZ, UR9, URZ, UP0, !UPT ;  /* 0x00000009ff307290 */ /* 0x000fe400087fe4ff */
[----:B------:R-:W-:Y:S01]  /*0170*/  LEA R22, R18, UR46, 0x3 ;  /* 0x0000002e12167c11 */ /* 0x000fe2000f8e18ff */
[----:B------:R-:W-:-:S09]  /*0180*/  UMOV UR45, URZ ;  /* 0x000000ff002d7c82 */ /* 0x000fd20008000000 */
.L_x_132:
[----:B-1----:R-:W-:Y:S01]  /*0190*/  LOP3.LUT P0, R0, R23, 0xff, RZ, 0xc0, !PT ;  /* 0x000000ff17007812 */ /* 0x002fe2000780c0ff */
[----:B------:R-:W-:-:S12]  /*01a0*/  VIADD R19, R17, 0x1f ;  /* 0x0000001f11137836 */ /* 0x000fd80000000000 */
[----:B------:R-:W-:Y:S05]  /*01b0*/  @P0 WARPSYNC.ALL ;  /* 0x0000000000000948 */ /* 0x000fea0003800000 */
[----:B------:R-:W-:Y:S01]  /*01c0*/  @P0 BAR.SYNC.DEFER_BLOCKING 0x0 ;  /* 0x0000000000000b1d */ /* 0x000fe20000010000 */
[----:B------:R-:W-:Y:S02]  /*01d0*/  ISETP.GE.U32.AND P0, PT, R18, R17, PT ;  /* 0x000000111200720c */ /* 0x000fe40003f06070 */
[----:B------:R-:W-:-:S03]  /*01e0*/  SHF.R.U32.HI R17, RZ, 0x5, R19 ;  /* 0x00000005ff117819 */ /* 0x000fc60000011613 */
[----:B------:R-:W-:Y:S08]  /*01f0*/  BSSY B6, `(.L_x_124) ;  /* 0x000004b000067945 */ /* 0x000ff00003800000 */
[----:B0-2---:R-:W-:Y:S05]  /*0200*/  @P0 BRA `(.L_x_125) ;  /* 0x0000000400240947 */ /* 0x005fea0003800000 */
[----:B------:R-:W-:Y:S01]  /*0210*/  ISETP.NE.AND P0, PT, R0, RZ, PT ;  /* 0x000000ff0000720c */ /* 0x000fe20003f05270 */
[----:B------:R-:W-:-:S12]  /*0220*/  BSSY.RECONVERGENT B0, `(.L_x_126) ;  /* 0x0000009000007945 */ /* 0x000fd80003800200 */
[----:B------:R-:W-:Y:S05]  /*0230*/  @!P0 BRA `(.L_x_127) ;  /* 0x0000000000188947 */ /* 0x000fea0003800000 */
[----:B------:R-:W-:Y:S02]  /*0240*/  IMAD.U32 R4, RZ, RZ, UR42 ;  /* 0x0000002aff047e24 */ /* 0x000fe4000f8e00ff */
[----:B------:R-:W-:-:S05]  /*0250*/  IMAD.U32 R5, RZ, RZ, UR43 ;  /* 0x0000002bff057e24 */ /* 0x000fca000f8e00ff */
[----:B------:R-:W2:Y:S02]  /*0260*/  LDG.E.64 R2, desc[UR36][R4.64] ;  /* 0x0000002404027981 */ /* 0x000ea4000c1e1b00 */
[----:B--2---:R-:W-:-:S06]  /*0270*/  IMAD.WIDE.U32 R2, R18, 0x8, R2 ;  /* 0x0000000812027825 */ /* 0x004fcc00078e0002 */
[----:B------:R-:W5:Y:S01]  /*0280*/  LD.E.64 R2, desc[UR36][R2.64] ;  /* 0x0000002402027980 */ /* 0x000f62000c101b00 */
[----:B------:R-:W-:Y:S05]  /*0290*/  BRA `(.L_x_128) ;  /* 0x0000000000047947 */ /* 0x000fea0003800000 */
.L_x_127:
[----:B------:R0:W1:Y:S02]  /*02a0*/  LDS.64 R2, [R22] ;  /* 0x0000000016027984 */ /* 0x0000640000000a00 */
.L_x_128:
[----:B------:R-:W-:Y:S05]  /*02b0*/  BSYNC.RECONVERGENT B0 ;  /* 0x0000000000007941 */ /* 0x000fea0003800200 */
.L_x_126:
[----:B------:R-:W-:-:S03]  /*02c0*/  UMOV UR4, 0xffffffff ;  /* 0xffffffff00047882 */ /* 0x000fc60000000000 */
[----:B------:R-:W-:Y:S05]  /*02d0*/  BRA.DIV UR4, `(.L_x_129) ;  /* 0x0000000604007947 */ /* 0x000fea000b800000 */
[----:B-1---5:R-:W1:Y:S04]  /*02e0*/  SHFL.DOWN PT, R14, R2, 0x10, 0x1f ;  /* 0x0a001f00020e7f89 */ /* 0x022e6800000e0000 */
[----:B------:R-:W2:Y:S01]  /*02f0*/  SHFL.DOWN PT, R0, R3, 0x10, 0x1f ;  /* 0x0a001f0003007f89 */ /* 0x000ea200000e0000 */
[CC--:B-1----:R-:W-:Y:S02]  /*0300*/  ISETP.GT.U32.AND P0, PT, R14.reuse, R2.reuse, PT ;  /* 0x000000020e00720c */ /* 0x0c2fe40003f04070 */
[----:B------:R-:W-:Y:S02]  /*0310*/  VIMNMX.U32 R4, PT, PT, R14, R2, !PT ;  /* 0x000000020e047248 */ /* 0x000fe40007fe0000 */
[----:B--2---:R-:W-:-:S03]  /*0320*/  SEL R0, R0, R3, P0 ;  /* 0x0000000300007207 */ /* 0x004fc60000000000 */
[----:B------:R-:W1:Y:S04]  /*0330*/  SHFL.DOWN PT, R14, R4, 0x8, 0x1f ;  /* 0x09001f00040e7f89 */ /* 0x000e6800000e0000 */
[----:B------:R-:W2:Y:S01]  /*0340*/  SHFL.DOWN PT, R5, R0, 0x8, 0x1f ;  /* 0x09001f0000057f89 */ /* 0x000ea200000e0000 */
[----:B-1----:R-:W-:Y:S02]  /*0350*/  ISETP.GT.U32.AND P0, PT, R14, R4, PT ;  /* 0x000000040e00720c */ /* 0x002fe40003f04070 */
        /* <DEDUP_REMOVED lines=12> */
[----:B------:R1:W2:Y:S04]  /*0420*/  SHFL.DOWN PT, R14, R0, 0x1, 0x1f ;  /* 0x08201f00000e7f89 */ /* 0x0002a800000e0000 */
[----:B------:R1:W3:Y:S02]  /*0430*/  SHFL.DOWN PT, R4, R7, 0x1, 0x1f ;  /* 0x08201f0007047f89 */ /* 0x0002e400000e0000 */
.L_x_144:
[----:B------:R-:W-:Y:S02]  /*0440*/  ISETP.NE.AND P1, PT, R17, 0x1, PT ;  /* 0x000000011100780c */ /* 0x000fe40003f25270 */
[----:B--2---:R-:W-:Y:S02]  /*0450*/  ISETP.GT.U32.AND P0, PT, R14, R0, PT ;  /* 0x000000000e00720c */ /* 0x004fe40003f04070 */
[----:B------:R-:W-:Y:S02]  /*0460*/  VIMNMX.U32 R14, PT, PT, R0, R14, !PT ;  /* 0x0000000e000e7248 */ /* 0x000fe40007fe0000 */
[----:B---3--:R-:W-:-:S07]  /*0470*/  SEL R15, R4, R7, P0 ;  /* 0x00000007040f7207 */ /* 0x008fce0000000000 */
[----:B------:R-:W-:Y:S05]  /*0480*/  @P1 BRA `(.L_x_130) ;  /* 0x0000000000781947 */ /* 0x000fea0003800000 */
[----:B------:R-:W-:Y:S02]  /*0490*/  ISETP.NE.AND P0, PT, R18, RZ, PT ;  /* 0x000000ff1200720c */ /* 0x000fe40003f05270 */
[----:B------:R-:W-:-:S11]  /*04a0*/  PRMT R23, RZ, 0x7610, R23 ;  /* 0x00007610ff177816 */ /* 0x000fd60000000017 */
[----:B------:R-:W-:Y:S05]  /*04b0*/  @P0 BRA `(.L_x_125) ;  /* 0x0000000000780947 */ /* 0x000fea0003800000 */
[----:B------:R-:W-:Y:S02]  /*04c0*/  IMAD.U32 R4, RZ, RZ, UR40 ;  /* 0x00000028ff047e24 */ /* 0x000fe4000f8e00ff */
[----:B------:R-:W-:Y:S02]  /*04d0*/  IMAD.U32 R5, RZ, RZ, UR41 ;  /* 0x00000029ff057e24 */ /* 0x000fe4000f8e00ff */
[----:B------:R-:W-:Y:S02]  /*04e0*/  IMAD.U32 R2, RZ, RZ, UR38 ;  /* 0x00000026ff027e24 */ /* 0x000fe4000f8e00ff */
[----:B------:R-:W-:Y:S02]  /*04f0*/  IMAD.U32 R3, RZ, RZ, UR39 ;  /* 0x00000027ff037e24 */ /* 0x000fe4000f8e00ff */
[----:B------:R-:W-:Y:S01]  /*0500*/  IMAD.U32 R6, RZ, RZ, UR40 ;  /* 0x00000028ff067e24 */ /* 0x000fe2000f8e00ff */
[----:B------:R-:W2:Y:S01]  /*0510*/  LDG.E.64 R4, desc[UR36][R4.64] ;  /* 0x0000002404047981 */ /* 0x000ea2000c1e1b00 */
[----:B-1----:R-:W-:Y:S01]  /*0520*/  IMAD.U32 R7, RZ, RZ, UR41 ;  /* 0x00000029ff077e24 */ /* 0x002fe2000f8e00ff */
[----:B------:R-:W-:Y:S01]  /*0530*/  MOV R0, 0x18 ;  /* 0x0000001800007802 */ /* 0x000fe20000000f00 */
[----:B------:R-:W-:Y:S01]  /*0540*/  IMAD.U32 R12, RZ, RZ, UR44 ;  /* 0x0000002cff0c7e24 */ /* 0x000fe2000f8e00ff */
[----:B------:R-:W1:Y:S01]  /*0550*/  LDCU.64 UR4, c[0x4][0x10] ;  /* 0x01000200ff0477ac */ /* 0x000e620008000a00 */
[----:B--2---:R1:W-:Y:S04]  /*0560*/  ST.E desc[UR36][R4.64], R14 ;  /* 0x0000000e04007985 */ /* 0x0043e8000c101924 */
[----:B------:R-:W2:Y:S04]  /*0570*/  LDG.E.64 R2, desc[UR36][R2.64] ;  /* 0x0000002402027981 */ /* 0x000ea8000c1e1b00 */
[----:B--2---:R2:W-:Y:S04]  /*0580*/  ST.E desc[UR36][R2.64], R15 ;  /* 0x0000000f02007985 */ /* 0x0045e8000c101924 */
[----:B------:R-:W3:Y:S01]  /*0590*/  LDG.E.64 R8, desc[UR36][R6.64] ;  /* 0x0000002406087981 */ /* 0x000ee2000c1e1b00 */
[----:B------:R-:W-:-:S03]  /*05a0*/  IMAD.U32 R13, RZ, RZ, UR45 ;  /* 0x0000002dff0d7e24 */ /* 0x000fc6000f8e00ff */
[----:B---3--:R-:W3:Y:S01]  /*05b0*/  LD.E R8, desc[UR36][R8.64] ;  /* 0x0000002408087980 */ /* 0x008ee2000c101900 */
[----:B------:R2:W4:Y:S01]  /*05c0*/  LDC.64 R10, c[0x4][R0] ;  /* 0x01000000000a7b82 */ /* 0x0005220000000a00 */
[----:B-1----:R-:W-:Y:S02]  /*05d0*/  IMAD.U32 R4, RZ, RZ, UR4 ;  /* 0x00000004ff047e24 */ /* 0x002fe4000f8e00ff */
[----:B------:R2:W-:Y:S01]  /*05e0*/  STL.64 [R1+0x8], R12 ;  /* 0x0000080c01007387 */ /* 0x0005e20000100a00 */
[----:B------:R-:W-:Y:S02]  /*05f0*/  IMAD.U32 R5, RZ, RZ, UR5 ;  /* 0x00000005ff057e24 */ /* 0x000fe4000f8e00ff */
[----:B------:R-:W-:Y:S01]  /*0600*/  IMAD.U32 R6, RZ, RZ, UR47 ;  /* 0x0000002fff067e24 */ /* 0x000fe2000f8e00ff */
[----:B------:R2:W-:Y:S01]  /*0610*/  STL [R1], RZ ;  /* 0x000000ff01007387 */ /* 0x0005e20000100800 */
[----:B------:R-:W-:-:S03]  /*0620*/  IMAD.U32 R7, RZ, RZ, UR48 ;  /* 0x00000030ff077e24 */ /* 0x000fc6000f8e00ff */
[----:B---34-:R2:W-:Y:S04]  /*0630*/  STL [R1+0x10], R8 ;  /* 0x0000100801007387 */ /* 0x0185e80000100800 */
[----:B------:R-:W-:-:S07]  /*0640*/  LEPC R20, `(.L_x_131) ;  /* 0x000000001014794e */ /* 0x000fce0000000000 */
[----:B0-2---:R-:W-:Y:S05]  /*0650*/  CALL.ABS.NOINC R10 ;  /* 0x000000000a007343 */ /* 0x005fea0003c00000 */
.L_x_131:
[----:B------:R-:W-:Y:S05]  /*0660*/  BRA `(.L_x_125) ;  /* 0x00000000000c7947 */ /* 0x000fea0003800000 */
.L_x_130:
[----:B------:R-:W-:Y:S02]  /*0670*/  LOP3.LUT P0, RZ, R18, 0x1f, RZ, 0xc0, !PT ;  /* 0x0000001f12ff7812 */ /* 0x000fe4000780c0ff */
[----:B------:R-:W-:-:S11]  /*0680*/  PRMT R23, RZ, 0x7610, R23 ;  /* 0x00007610ff177816 */ /* 0x000fd60000000017 */
[----:B------:R2:W-:Y:S02]  /*0690*/  @P0 STS.64 [R16+UR46], R14 ;  /* 0x0000000e10000988 */ /* 0x0005e40008000a2e */
.L_x_125:
[----:B------:R-:W-:Y:S05]  /*06a0*/  BSYNC B6 ;  /* 0x0000000000067941 */ /* 0x000fea0003800000 */
.L_x_124:
[----:B------:R-:W-:-:S13]  /*06b0*/  ISETP.GT.U32.AND P0, PT, R19, 0x3f, PT ;  /* 0x0000003f1300780c */ /* 0x000fda0003f04070 */
[----:B------:R-:W-:Y:S05]  /*06c0*/  @P0 BRA `(.L_x_132) ;  /* 0xfffffff800b00947 */ /* 0x000fea000383ffff */
[----:B------:R-:W-:Y:S05]  /*06d0*/  EXIT ;  /* 0x000000000000794d */ /* 0x000fea0003800000 */
.L_x_129:
[----:B------:R-:W-:Y:S01]  /*06e0*/  BSSY B0, `(.L_x_133) ;  /* 0x0000008000007945 */ /* 0x000fe20003800000 */
[----:B-1---5:R-:W-:Y:S01]  /*06f0*/  IMAD.MOV.U32 R13, RZ, RZ, R3 ;  /* 0x000000ffff0d7224 */ /* 0x022fe200078e0003 */
[----:B------:R-:W-:Y:S01]  /*0700*/  MOV R15, 0xffffffff ;  /* 0xffffffff000f7802 */ /* 0x000fe20000000f00 */
[----:B------:R-:W-:Y:S02]  /*0710*/  IMAD.MOV.U32 R12, RZ, RZ, 0x10 ;  /* 0x00000010ff0c7424 */ /* 0x000fe400078e00ff */
[----:B------:R-:W-:-:S07]  /*0720*/  IMAD.MOV.U32 R11, RZ, RZ, 0x1f ;  /* 0x0000001fff0b7424 */ /* 0x000fce00078e00ff */
[----:B0-----:R-:W-:Y:S05]  /*0730*/  WARPSYNC.COLLECTIVE R15, `(.L_x_134) ;  /* 0x000000000f087348 */ /* 0x001fea0003c00000 */
[----:B------:R1:W2:Y:S02]  /*0740*/  SHFL.DOWN P6, R14, R13, R12, R11 ;  /* 0x0800000c0d0e7389 */ /* 0x0002a400000c000b */
[----:B012---:R-:W-:Y:S05]  /*0750*/  ENDCOLLECTIVE ;  /* 0x000000000000791b */ /* 0x007fea0003800000 */
.L_x_134:
[----:B------:R-:W-:Y:S05]  /*0760*/  BSYNC B0 ;  /* 0x0000000000007941 */ /* 0x000fea0003800000 */
.L_x_133:
[----:B------:R-:W-:Y:S02]  /*0770*/  IMAD.MOV.U32 R13, RZ, RZ, R2 ;  /* 0x000000ffff0d7224 */ /* 0x000fe400078e0002 */
[----:B------:R-:W-:Y:S02]  /*0780*/  IMAD.MOV.U32 R12, RZ, RZ, 0x10 ;  /* 0x00000010ff0c7424 */ /* 0x000fe400078e00ff */
[----:B------:R-:W-:Y:S02]  /*0790*/  IMAD.MOV.U32 R11, RZ, RZ, 0x1f ;  /* 0x0000001fff0b7424 */ /* 0x000fe400078e00ff */
[----:B------:R-:W-:Y:S02]  /*07a0*/  IMAD.MOV.U32 R15, RZ, RZ, -0x1 ;  /* 0xffffffffff0f7424 */ /* 0x000fe400078e00ff */
[----:B------:R-:W-:-:S07]  /*07b0*/  IMAD.MOV.U32 R0, RZ, RZ, R14 ;  /* 0x000000ffff007224 */ /* 0x000fce00078e000e */
[----:B------:R-:W-:Y:S05]  /*07c0*/  WARPSYNC.COLLECTIVE R15, `(.L_x_135) ;  /* 0x000000000f087348 */ /* 0x000fea0003c00000 */
[----:B------:R0:W1:Y:S02]  /*07d0*/  SHFL.DOWN P6, R14, R13, R12, R11 ;  /* 0x0800000c0d0e7389 */ /* 0x00006400000c000b */
[----:B01----:R-:W-:Y:S05]  /*07e0*/  ENDCOLLECTIVE ;  /* 0x000000000000791b */ /* 0x003fea0003800000 */
.L_x_135:
[----:B------:R-:W-:Y:S01]  /*07f0*/  IMAD.MOV.U32 R12, RZ, RZ, 0x8 ;  /* 0x00000008ff0c7424 */ /* 0x000fe200078e00ff */
[CC--:B------:R-:W-:Y:S02]  /*0800*/  ISETP.GT.U32.AND P0, PT, R14.reuse, R2.reuse, PT ;  /* 0x000000020e00720c */ /* 0x0c0fe40003f04070 */
[----:B------:R-:W-:Y:S02]  /*0810*/  VIMNMX.U32 R4, PT, PT, R14, R2, !PT ;  /* 0x000000020e047248 */ /* 0x000fe40007fe0000 */
[----:B------:R-:W-:-:S05]  /*0820*/  SEL R0, R0, R3, P0 ;  /* 0x0000000300007207 */ /* 0x000fca0000000000 */
[----:B------:R-:W-:-:S07]  /*0830*/  IMAD.MOV.U32 R13, RZ, RZ, R0 ;  /* 0x000000ffff0d7224 */ /* 0x000fce00078e0000 */
[----:B------:R-:W-:Y:S05]  /*0840*/  WARPSYNC.COLLECTIVE R15, `(.L_x_136) ;  /* 0x000000000f087348 */ /* 0x000fea0003c00000 */
[----:B------:R0:W1:Y:S02]  /*0850*/  SHFL.DOWN P6, R14, R13, R12, R11 ;  /* 0x0800000c0d0e7389 */ /* 0x00006400000c000b */
[----:B01----:R-:W-:Y:S05]  /*0860*/  ENDCOLLECTIVE ;  /* 0x000000000000791b */ /* 0x003fea0003800000 */
.L_x_136:
[----:B------:R-:W-:Y:S02]  /*0870*/  IMAD.MOV.U32 R13, RZ, RZ, R4 ;  /* 0x000000ffff0d7224 */ /* 0x000fe400078e0004 */
[----:B------:R-:W-:-:S07]  /*0880*/  IMAD.MOV.U32 R5, RZ, RZ, R14 ;  /* 0x000000ffff057224 */ /* 0x000fce00078e000e */
[----:B------:R-:W-:Y:S05]  /*0890*/  WARPSYNC.COLLECTIVE R15, `(.L_x_137) ;  /* 0x000000000f087348 */ /* 0x000fea0003c00000 */
[----:B------:R0:W1:Y:S02]  /*08a0*/  SHFL.DOWN P6, R14, R13, R12, R11 ;  /* 0x0800000c0d0e7389 */ /* 0x00006400000c000b */
[----:B01----:R-:W-:Y:S05]  /*08b0*/  ENDCOLLECTIVE ;  /* 0x000000000000791b */ /* 0x003fea0003800000 */
.L_x_137:
[----:B------:R-:W-:Y:S01]  /*08c0*/  IMAD.MOV.U32 R12, RZ, RZ, 0x4 ;  /* 0x00000004ff0c7424 */ /* 0x000fe200078e00ff */
[----:B------:R-:W-:Y:S02]  /*08d0*/  ISETP.GT.U32.AND P0, PT, R14, R4, PT ;  /* 0x000000040e00720c */ /* 0x000fe40003f04070 */
[----:B------:R-:W-:Y:S02]  /*08e0*/  VIMNMX.U32 R6, PT, PT, R4, R14, !PT ;  /* 0x0000000e04067248 */ /* 0x000fe40007fe0000 */
[----:B------:R-:W-:-:S05]  /*08f0*/  SEL R5, R5, R0, P0 ;  /* 0x0000000005057207 */ /* 0x000fca0000000000 */
[----:B------:R-:W-:-:S07]  /*0900*/  IMAD.MOV.U32 R13, RZ, RZ, R5 ;  /* 0x000000ffff0d7224 */ /* 0x000fce00078e0005 */
[----:B------:R-:W-:Y:S05]  /*0910*/  WARPSYNC.COLLECTIVE R15, `(.L_x_138) ;  /* 0x000000000f087348 */ /* 0x000fea0003c00000 */
[----:B------:R0:W1:Y:S02]  /*0920*/  SHFL.DOWN P6, R14, R13, R12, R11 ;  /* 0x0800000c0d0e7389 */ /* 0x00006400000c000b */
[----:B01----:R-:W-:Y:S05]  /*0930*/  ENDCOLLECTIVE ;  /* 0x000000000000791b */ /* 0x003fea0003800000 */
.L_x_138:
[----:B------:R-:W-:Y:S01]  /*0940*/  IMAD.MOV.U32 R13, RZ, RZ, R6 ;  /* 0x000000ffff0d7224 */ /* 0x000fe200078e0006 */
[----:B------:R-:W-:-:S07]  /*0950*/  MOV R2, R14 ;  /* 0x0000000e00027202 */ /* 0x000fce0000000f00 */
[----:B------:R-:W-:Y:S05]  /*0960*/  WARPSYNC.COLLECTIVE R15, `(.L_x_139) ;  /* 0x000000000f087348 */ /* 0x000fea0003c00000 */
[----:B------:R0:W1:Y:S02]  /*0970*/  SHFL.DOWN P6, R14, R13, R12, R11 ;  /* 0x0800000c0d0e7389 */ /* 0x00006400000c000b */
[----:B01----:R-:W-:Y:S05]  /*0980*/  ENDCOLLECTIVE ;  /* 0x000000000000791b */ /* 0x003fea0003800000 */
.L_x_139:
        /* <DEDUP_REMOVED lines=8> */
.L_x_140:
[----:B------:R-:W-:Y:S02]  /*0a10*/  IMAD.MOV.U32 R13, RZ, RZ, R3 ;  /* 0x000000ffff0d7224 */ /* 0x000fe400078e0003 */
[----:B------:R-:W-:-:S07]  /*0a20*/  IMAD.MOV.U32 R7, RZ, RZ, R14 ;  /* 0x000000ffff077224 */ /* 0x000fce00078e000e */
[----:B------:R-:W-:Y:S05]  /*0a30*/  WARPSYNC.COLLECTIVE R15, `(.L_x_141) ;  /* 0x000000000f087348 */ /* 0x000fea0003c00000 */
[----:B------:R0:W1:Y:S02]  /*0a40*/  SHFL.DOWN P6, R14, R13, R12, R11 ;  /* 0x0800000c0d0e7389 */ /* 0x00006400000c000b */
[----:B01----:R-:W-:Y:S05]  /*0a50*/  ENDCOLLECTIVE ;  /* 0x000000000000791b */ /* 0x003fea0003800000 */
.L_x_141:
        /* <DEDUP_REMOVED lines=8> */
.L_x_142:
[----:B------:R-:W-:Y:S02]  /*0ae0*/  IMAD.MOV.U32 R13, RZ, RZ, R0 ;  /* 0x000000ffff0d7224 */ /* 0x000fe400078e0000 */
[----:B------:R-:W-:-:S07]  /*0af0*/  IMAD.MOV.U32 R4, RZ, RZ, R14 ;  /* 0x000000ffff047224 */ /* 0x000fce00078e000e */
[----:B------:R-:W-:Y:S05]  /*0b00*/  WARPSYNC.COLLECTIVE R15, `(.L_x_143) ;  /* 0x000000000f087348 */ /* 0x000fea0003c00000 */
[----:B------:R0:W1:Y:S02]  /*0b10*/  SHFL.DOWN P6, R14, R13, R12, R11 ;  /* 0x0800000c0d0e7389 */ /* 0x00006400000c000b */
[----:B01----:R-:W-:Y:S05]  /*0b20*/  ENDCOLLECTIVE ;  /* 0x000000000000791b */ /* 0x003fea0003800000 */
.L_x_143:
[----:B------:R-:W-:Y:S05]  /*0b30*/  BRA `(.L_x_144) ;  /* 0xfffffff800407947 */ /* 0x000fea000383ffff */
.L_x_145:
        /* <DEDUP_REMOVED lines=12> */
.L_x_147:


//--------------------- .nv.global.init           --------------------------
	.section	.nv.global.init,"aw",@progbits
.nv.global.init:
	.type		$str,@object
	.size		$str,(.L_0 - $str)
$str:
        /*0000*/ 	.byte	0x69, 0x64, 0x78, 0x3a, 0x20, 0x25, 0x75, 0x2c, 0x20, 0x6e, 0x3a, 0x20, 0x25, 0x6c, 0x75, 0x2c
        /*0010*/ 	.byte	0x20, 0x76, 0x61, 0x6c, 0x20, 0x69, 0x73, 0x3a, 0x20, 0x25, 0x75, 0x0a, 0x00
.L_0:


//--------------------- .nv.shared._Z10sort_maxesPPjS0_S0_jjj --------------------------
	.section	.nv.shared._Z10sort_maxesPPjS0_S0_jjj,"aw",@nobits
	.sectionflags	@""
	.align	16
	.zero		1024


//--------------------- .nv.shared.reserved.0     --------------------------
	.section	.nv.shared.reserved.0,"aw",@nobits
	.weak		__nv_reservedSMEM_offset_0_alias
	.size		__nv_reservedSMEM_offset_0_alias, 0, 64
	.other		__nv_reservedSMEM_offset_0_alias,@"STO_CUDA_RESERVED_SHARED STV_DEFAULT"
__nv_reservedSMEM_offset_0_alias:
	.zero		0
	.zero		64


//--------------------- .nv.shared._Z8max_dataPP9loc_valuePPjS3_j --------------------------
	.section	.nv.shared._Z8max_dataPP9loc_valuePPjS3_j,"aw",@nobits
	.sectionflags	@""
	.align	16
	.zero		1024


//--------------------- .nv.constant0._Z10sort_maxesPPjS0_S0_jjj --------------------------
	.section	.nv.constant0._Z10sort_maxesPPjS0_S0_jjj,"a",@progbits
	.sectionflags	@""
	.align	4
.nv.constant0._Z10sort_maxesPPjS0_S0_jjj:
	.zero		932


//--------------------- .nv.constant0._Z8max_dataPP9loc_valuePPjS3_j --------------------------
	.section	.nv.constant0._Z8max_dataPP9loc_valuePPjS3_j,"a",@progbits
	.sectionflags	@""
	.align	4
.nv.constant0._Z8max_dataPP9loc_valuePPjS3_j:
	.zero		924


//--------------------- SYMBOLS --------------------------

	.type		.nv.reservedSmem.offset0,@object
	.size		.nv.reservedSmem.offset0,0x4
	.type		.nv.reservedSmem.cap,@object
	.size		.nv.reservedSmem.cap,0x4
	.type		malloc,@function
	.type		free,@function
	.type		vprintf,@function
